//
// Generated by NVIDIA NVVM Compiler
//
// Compiler Build ID: CL-36424714
// Cuda compilation tools, release 13.0, V13.0.88
// Based on NVVM 20.0.0
//

.version 9.0
.target sm_100
.address_size 64

	// .globl	_Z23convolution2D_optimizedPfS_iiii
.const .align 4 .b8 d_kernel_const[3024];
.extern .shared .align 16 .b8 s_input[];

.visible .entry _Z23convolution2D_optimizedPfS_iiii(
	.param .u64 .ptr .align 1 _Z23convolution2D_optimizedPfS_iiii_param_0,
	.param .u64 .ptr .align 1 _Z23convolution2D_optimizedPfS_iiii_param_1,
	.param .u32 _Z23convolution2D_optimizedPfS_iiii_param_2,
	.param .u32 _Z23convolution2D_optimizedPfS_iiii_param_3,
	.param .u32 _Z23convolution2D_optimizedPfS_iiii_param_4,
	.param .u32 _Z23convolution2D_optimizedPfS_iiii_param_5
)
{
	.reg .pred 	%p<50>;
	.reg .b32 	%r<154>;
	.reg .b32 	%f<91>;
	.reg .b64 	%rd<119>;

	ld.param.u64 	%rd6, [_Z23convolution2D_optimizedPfS_iiii_param_0];
	ld.param.u64 	%rd7, [_Z23convolution2D_optimizedPfS_iiii_param_1];
	ld.param.u32 	%r39, [_Z23convolution2D_optimizedPfS_iiii_param_2];
	ld.param.u32 	%r40, [_Z23convolution2D_optimizedPfS_iiii_param_3];
	ld.param.u32 	%r41, [_Z23convolution2D_optimizedPfS_iiii_param_4];
	ld.param.u32 	%r42, [_Z23convolution2D_optimizedPfS_iiii_param_5];
	cvta.to.global.u64 	%rd1, %rd6;
	cvta.to.global.u64 	%rd2, %rd7;
	mov.u32 	%r1, %tid.x;
	mov.u32 	%r2, %tid.y;
	mov.u32 	%r43, %ctaid.y;
	shl.b32 	%r44, %r43, 4;
	add.s32 	%r3, %r44, %r2;
	mov.u32 	%r45, %ctaid.x;
	shl.b32 	%r46, %r45, 4;
	add.s32 	%r4, %r46, %r1;
	add.s32 	%r5, %r3, -1;
	setp.lt.s32 	%p2, %r41, 1;
	@%p2 bra 	$L__BB0_42;
	setp.ne.s32 	%p3, %r3, 0;
	setp.le.s32 	%p4, %r3, %r39;
	and.pred  	%p5, %p3, %p4;
	setp.gt.s32 	%p6, %r4, 0;
	and.pred  	%p7, %p6, %p5;
	setp.le.s32 	%p8, %r4, %r40;
	and.pred  	%p1, %p8, %p7;
	mad.lo.s32 	%r48, %r2, 18, %r1;
	shl.b32 	%r49, %r48, 2;
	mov.u32 	%r50, s_input;
	add.s32 	%r6, %r50, %r49;
	and.b32  	%r7, %r41, 7;
	setp.lt.u32 	%p9, %r41, 8;
	mov.b32 	%r145, 0;
	@%p9 bra 	$L__BB0_20;
	and.b32  	%r145, %r41, 2147483640;
	mov.b32 	%r143, 0;
	not.pred 	%p10, %p1;
	cvt.u64.u32 	%rd9, %r4;
$L__BB0_3:
	.pragma "nounroll";
	mov.f32 	%f75, 0f00000000;
	@%p10 bra 	$L__BB0_5;
	mad.lo.s32 	%r52, %r143, %r39, %r5;
	mul.lo.s32 	%r53, %r52, %r40;
	cvt.s64.s32 	%rd8, %r53;
	add.s64 	%rd10, %rd9, %rd8;
	shl.b64 	%rd11, %rd10, 2;
	add.s64 	%rd12, %rd1, %rd11;
	ld.global.f32 	%f75, [%rd12+-4];
$L__BB0_5:
	mad.lo.s32 	%r10, %r143, 1296, %r6;
	st.shared.f32 	[%r10], %f75;
	mov.f32 	%f76, 0f00000000;
	@%p10 bra 	$L__BB0_7;
	mad.lo.s32 	%r54, %r39, %r143, %r39;
	add.s32 	%r55, %r5, %r54;
	mul.lo.s32 	%r56, %r55, %r40;
	cvt.s64.s32 	%rd13, %r56;
	add.s64 	%rd15, %rd9, %rd13;
	shl.b64 	%rd16, %rd15, 2;
	add.s64 	%rd17, %rd1, %rd16;
	ld.global.f32 	%f76, [%rd17+-4];
$L__BB0_7:
	st.shared.f32 	[%r10+1296], %f76;
	mov.f32 	%f77, 0f00000000;
	@%p10 bra 	$L__BB0_9;
	add.s32 	%r57, %r143, 2;
	mad.lo.s32 	%r58, %r57, %r39, %r5;
	mul.lo.s32 	%r59, %r58, %r40;
	cvt.s64.s32 	%rd18, %r59;
	add.s64 	%rd20, %rd9, %rd18;
	shl.b64 	%rd21, %rd20, 2;
	add.s64 	%rd22, %rd1, %rd21;
	ld.global.f32 	%f77, [%rd22+-4];
$L__BB0_9:
	st.shared.f32 	[%r10+2592], %f77;
	mov.f32 	%f78, 0f00000000;
	@%p10 bra 	$L__BB0_11;
	add.s32 	%r60, %r143, 3;
	mad.lo.s32 	%r61, %r60, %r39, %r5;
	mul.lo.s32 	%r62, %r61, %r40;
	cvt.s64.s32 	%rd23, %r62;
	add.s64 	%rd25, %rd9, %rd23;
	shl.b64 	%rd26, %rd25, 2;
	add.s64 	%rd27, %rd1, %rd26;
	ld.global.f32 	%f78, [%rd27+-4];
$L__BB0_11:
	st.shared.f32 	[%r10+3888], %f78;
	mov.f32 	%f79, 0f00000000;
	@%p10 bra 	$L__BB0_13;
	add.s32 	%r63, %r143, 4;
	mad.lo.s32 	%r64, %r63, %r39, %r5;
	mul.lo.s32 	%r65, %r64, %r40;
	cvt.s64.s32 	%rd28, %r65;
	add.s64 	%rd30, %rd9, %rd28;
	shl.b64 	%rd31, %rd30, 2;
	add.s64 	%rd32, %rd1, %rd31;
	ld.global.f32 	%f79, [%rd32+-4];
$L__BB0_13:
	st.shared.f32 	[%r10+5184], %f79;
	mov.f32 	%f80, 0f00000000;
	@%p10 bra 	$L__BB0_15;
	add.s32 	%r66, %r143, 5;
	mad.lo.s32 	%r67, %r66, %r39, %r5;
	mul.lo.s32 	%r68, %r67, %r40;
	cvt.s64.s32 	%rd33, %r68;
	add.s64 	%rd35, %rd9, %rd33;
	shl.b64 	%rd36, %rd35, 2;
	add.s64 	%rd37, %rd1, %rd36;
	ld.global.f32 	%f80, [%rd37+-4];
$L__BB0_15:
	st.shared.f32 	[%r10+6480], %f80;
	mov.f32 	%f81, 0f00000000;
	@%p10 bra 	$L__BB0_17;
	add.s32 	%r69, %r143, 6;
	mad.lo.s32 	%r70, %r69, %r39, %r5;
	mul.lo.s32 	%r71, %r70, %r40;
	cvt.s64.s32 	%rd38, %r71;
	add.s64 	%rd40, %rd9, %rd38;
	shl.b64 	%rd41, %rd40, 2;
	add.s64 	%rd42, %rd1, %rd41;
	ld.global.f32 	%f81, [%rd42+-4];
$L__BB0_17:
	st.shared.f32 	[%r10+7776], %f81;
	mov.f32 	%f82, 0f00000000;
	@%p10 bra 	$L__BB0_19;
	add.s32 	%r72, %r143, 7;
	mad.lo.s32 	%r73, %r72, %r39, %r5;
	mul.lo.s32 	%r74, %r73, %r40;
	cvt.s64.s32 	%rd43, %r74;
	add.s64 	%rd45, %rd9, %rd43;
	shl.b64 	%rd46, %rd45, 2;
	add.s64 	%rd47, %rd1, %rd46;
	ld.global.f32 	%f82, [%rd47+-4];
$L__BB0_19:
	st.shared.f32 	[%r10+9072], %f82;
	add.s32 	%r143, %r143, 8;
	setp.ne.s32 	%p18, %r143, %r145;
	@%p18 bra 	$L__BB0_3;
$L__BB0_20:
	setp.eq.s32 	%p19, %r7, 0;
	@%p19 bra 	$L__BB0_42;
	and.b32  	%r13, %r41, 3;
	setp.lt.u32 	%p20, %r7, 4;
	@%p20 bra 	$L__BB0_31;
	mov.f32 	%f83, 0f00000000;
	not.pred 	%p21, %p1;
	@%p21 bra 	$L__BB0_24;
	mad.lo.s32 	%r75, %r145, %r39, %r5;
	mul.lo.s32 	%r76, %r75, %r40;
	cvt.s64.s32 	%rd48, %r76;
	cvt.u64.u32 	%rd49, %r4;
	add.s64 	%rd50, %rd49, %rd48;
	shl.b64 	%rd51, %rd50, 2;
	add.s64 	%rd52, %rd1, %rd51;
	ld.global.f32 	%f83, [%rd52+-4];
$L__BB0_24:
	mad.lo.s32 	%r14, %r145, 1296, %r6;
	st.shared.f32 	[%r14], %f83;
	mov.f32 	%f84, 0f00000000;
	@%p21 bra 	$L__BB0_26;
	mad.lo.s32 	%r77, %r39, %r145, %r39;
	add.s32 	%r78, %r5, %r77;
	mul.lo.s32 	%r79, %r78, %r40;
	cvt.s64.s32 	%rd53, %r79;
	cvt.u64.u32 	%rd54, %r4;
	add.s64 	%rd55, %rd54, %rd53;
	shl.b64 	%rd56, %rd55, 2;
	add.s64 	%rd57, %rd1, %rd56;
	ld.global.f32 	%f84, [%rd57+-4];
$L__BB0_26:
	st.shared.f32 	[%r14+1296], %f84;
	mov.f32 	%f85, 0f00000000;
	@%p21 bra 	$L__BB0_28;
	add.s32 	%r80, %r145, 2;
	mad.lo.s32 	%r81, %r80, %r39, %r5;
	mul.lo.s32 	%r82, %r81, %r40;
	cvt.s64.s32 	%rd58, %r82;
	cvt.u64.u32 	%rd59, %r4;
	add.s64 	%rd60, %rd59, %rd58;
	shl.b64 	%rd61, %rd60, 2;
	add.s64 	%rd62, %rd1, %rd61;
	ld.global.f32 	%f85, [%rd62+-4];
$L__BB0_28:
	st.shared.f32 	[%r14+2592], %f85;
	mov.f32 	%f86, 0f00000000;
	@%p21 bra 	$L__BB0_30;
	add.s32 	%r83, %r145, 3;
	mad.lo.s32 	%r84, %r83, %r39, %r5;
	mul.lo.s32 	%r85, %r84, %r40;
	cvt.s64.s32 	%rd63, %r85;
	cvt.u64.u32 	%rd64, %r4;
	add.s64 	%rd65, %rd64, %rd63;
	shl.b64 	%rd66, %rd65, 2;
	add.s64 	%rd67, %rd1, %rd66;
	ld.global.f32 	%f86, [%rd67+-4];
$L__BB0_30:
	st.shared.f32 	[%r14+3888], %f86;
	add.s32 	%r145, %r145, 4;
$L__BB0_31:
	setp.eq.s32 	%p25, %r13, 0;
	@%p25 bra 	$L__BB0_42;
	setp.eq.s32 	%p26, %r13, 1;
	@%p26 bra 	$L__BB0_38;
	mov.f32 	%f87, 0f00000000;
	not.pred 	%p27, %p1;
	@%p27 bra 	$L__BB0_35;
	mad.lo.s32 	%r86, %r145, %r39, %r5;
	mul.lo.s32 	%r87, %r86, %r40;
	cvt.s64.s32 	%rd68, %r87;
	cvt.u64.u32 	%rd69, %r4;
	add.s64 	%rd70, %rd69, %rd68;
	shl.b64 	%rd71, %rd70, 2;
	add.s64 	%rd72, %rd1, %rd71;
	ld.global.f32 	%f87, [%rd72+-4];
$L__BB0_35:
	mad.lo.s32 	%r17, %r145, 1296, %r6;
	st.shared.f32 	[%r17], %f87;
	mov.f32 	%f88, 0f00000000;
	@%p27 bra 	$L__BB0_37;
	mad.lo.s32 	%r88, %r39, %r145, %r39;
	add.s32 	%r89, %r5, %r88;
	mul.lo.s32 	%r90, %r89, %r40;
	cvt.s64.s32 	%rd73, %r90;
	cvt.u64.u32 	%rd74, %r4;
	add.s64 	%rd75, %rd74, %rd73;
	shl.b64 	%rd76, %rd75, 2;
	add.s64 	%rd77, %rd1, %rd76;
	ld.global.f32 	%f88, [%rd77+-4];
$L__BB0_37:
	st.shared.f32 	[%r17+1296], %f88;
	add.s32 	%r145, %r145, 2;
$L__BB0_38:
	and.b32  	%r91, %r41, 1;
	setp.eq.b32 	%p29, %r91, 1;
	not.pred 	%p30, %p29;
	@%p30 bra 	$L__BB0_42;
	mov.f32 	%f89, 0f00000000;
	not.pred 	%p31, %p1;
	@%p31 bra 	$L__BB0_41;
	mad.lo.s32 	%r92, %r145, %r39, %r5;
	mul.lo.s32 	%r93, %r92, %r40;
	cvt.s64.s32 	%rd78, %r93;
	cvt.u64.u32 	%rd79, %r4;
	add.s64 	%rd80, %rd79, %rd78;
	shl.b64 	%rd81, %rd80, 2;
	add.s64 	%rd82, %rd1, %rd81;
	ld.global.f32 	%f89, [%rd82+-4];
$L__BB0_41:
	mad.lo.s32 	%r94, %r145, 1296, %r6;
	st.shared.f32 	[%r94], %f89;
$L__BB0_42:
	bar.sync 	0;
	or.b32  	%r95, %r2, %r1;
	and.b32  	%r96, %r95, 1008;
	setp.ne.s32 	%p32, %r96, 0;
	setp.ge.s32 	%p33, %r3, %r39;
	setp.ge.s32 	%p34, %r4, %r40;
	or.pred  	%p35, %p33, %p34;
	or.pred  	%p36, %p35, %p32;
	setp.lt.s32 	%p37, %r42, 1;
	or.pred  	%p38, %p36, %p37;
	@%p38 bra 	$L__BB0_59;
	setp.lt.s32 	%p39, %r41, 1;
	@%p39 bra 	$L__BB0_48;
	neg.s32 	%r20, %r41;
	shl.b32 	%r136, %r1, 2;
	mad.lo.s32 	%r137, %r2, 72, %r136;
	mov.u32 	%r138, s_input;
	add.s32 	%r139, %r137, %r138;
	add.s32 	%r21, %r139, 76;
	mul.lo.s32 	%r22, %r41, 9;
	mov.b32 	%r147, 0;
	mov.u64 	%rd114, d_kernel_const;
$L__BB0_45:
	mul.lo.s32 	%r140, %r22, %r147;
	mul.wide.u32 	%rd113, %r140, 4;
	add.s64 	%rd115, %rd114, %rd113;
	add.s64 	%rd118, %rd115, 16;
	mov.f32 	%f90, 0f00000000;
	mov.u32 	%r148, %r21;
	mov.u32 	%r149, %r20;
$L__BB0_46:
	ld.shared.f32 	%f49, [%r148+-76];
	ld.const.f32 	%f50, [%rd118+-16];
	fma.rn.f32 	%f51, %f49, %f50, %f90;
	ld.shared.f32 	%f52, [%r148+-72];
	ld.const.f32 	%f53, [%rd118+-12];
	fma.rn.f32 	%f54, %f52, %f53, %f51;
	ld.shared.f32 	%f55, [%r148+-68];
	ld.const.f32 	%f56, [%rd118+-8];
	fma.rn.f32 	%f57, %f55, %f56, %f54;
	ld.shared.f32 	%f58, [%r148+-4];
	ld.const.f32 	%f59, [%rd118+-4];
	fma.rn.f32 	%f60, %f58, %f59, %f57;
	ld.shared.f32 	%f61, [%r148];
	ld.const.f32 	%f62, [%rd118];
	fma.rn.f32 	%f63, %f61, %f62, %f60;
	ld.shared.f32 	%f64, [%r148+4];
	ld.const.f32 	%f65, [%rd118+4];
	fma.rn.f32 	%f66, %f64, %f65, %f63;
	ld.shared.f32 	%f67, [%r148+68];
	ld.const.f32 	%f68, [%rd118+8];
	fma.rn.f32 	%f69, %f67, %f68, %f66;
	ld.shared.f32 	%f70, [%r148+72];
	ld.const.f32 	%f71, [%rd118+12];
	fma.rn.f32 	%f72, %f70, %f71, %f69;
	ld.shared.f32 	%f73, [%r148+76];
	ld.const.f32 	%f74, [%rd118+16];
	fma.rn.f32 	%f90, %f73, %f74, %f72;
	add.s32 	%r149, %r149, 1;
	setp.ne.s32 	%p48, %r149, 0;
	add.s32 	%r148, %r148, 1296;
	add.s64 	%rd118, %rd118, 36;
	@%p48 bra 	$L__BB0_46;
	mad.lo.s32 	%r141, %r147, %r39, %r3;
	mad.lo.s32 	%r142, %r141, %r40, %r4;
	mul.wide.s32 	%rd116, %r142, 4;
	add.s64 	%rd117, %rd2, %rd116;
	st.global.f32 	[%rd117], %f90;
	add.s32 	%r147, %r147, 1;
	setp.eq.s32 	%p49, %r147, %r42;
	@%p49 bra 	$L__BB0_59;
	bra.uni 	$L__BB0_45;
$L__BB0_48:
	and.b32  	%r29, %r42, 7;
	setp.lt.u32 	%p40, %r42, 8;
	mov.b32 	%r152, 0;
	@%p40 bra 	$L__BB0_51;
	and.b32  	%r152, %r42, 2147483640;
	mov.b32 	%r150, 0;
$L__BB0_50:
	.pragma "nounroll";
	mad.lo.s32 	%r100, %r150, %r39, %r3;
	mad.lo.s32 	%r101, %r100, %r40, %r4;
	mul.wide.s32 	%rd83, %r101, 4;
	add.s64 	%rd84, %rd2, %rd83;
	mov.b32 	%r102, 0;
	st.global.u32 	[%rd84], %r102;
	add.s32 	%r103, %r100, %r39;
	mad.lo.s32 	%r104, %r103, %r40, %r4;
	mul.wide.s32 	%rd85, %r104, 4;
	add.s64 	%rd86, %rd2, %rd85;
	st.global.u32 	[%rd86], %r102;
	add.s32 	%r105, %r103, %r39;
	mad.lo.s32 	%r106, %r105, %r40, %r4;
	mul.wide.s32 	%rd87, %r106, 4;
	add.s64 	%rd88, %rd2, %rd87;
	st.global.u32 	[%rd88], %r102;
	add.s32 	%r107, %r105, %r39;
	mad.lo.s32 	%r108, %r107, %r40, %r4;
	mul.wide.s32 	%rd89, %r108, 4;
	add.s64 	%rd90, %rd2, %rd89;
	st.global.u32 	[%rd90], %r102;
	add.s32 	%r109, %r107, %r39;
	mad.lo.s32 	%r110, %r109, %r40, %r4;
	mul.wide.s32 	%rd91, %r110, 4;
	add.s64 	%rd92, %rd2, %rd91;
	st.global.u32 	[%rd92], %r102;
	add.s32 	%r111, %r109, %r39;
	mad.lo.s32 	%r112, %r111, %r40, %r4;
	mul.wide.s32 	%rd93, %r112, 4;
	add.s64 	%rd94, %rd2, %rd93;
	st.global.u32 	[%rd94], %r102;
	add.s32 	%r113, %r111, %r39;
	mad.lo.s32 	%r114, %r113, %r40, %r4;
	mul.wide.s32 	%rd95, %r114, 4;
	add.s64 	%rd96, %rd2, %rd95;
	st.global.u32 	[%rd96], %r102;
	add.s32 	%r115, %r113, %r39;
	mad.lo.s32 	%r116, %r115, %r40, %r4;
	mul.wide.s32 	%rd97, %r116, 4;
	add.s64 	%rd98, %rd2, %rd97;
	st.global.u32 	[%rd98], %r102;
	add.s32 	%r150, %r150, 8;
	setp.ne.s32 	%p41, %r150, %r152;
	@%p41 bra 	$L__BB0_50;
$L__BB0_51:
	setp.eq.s32 	%p42, %r29, 0;
	@%p42 bra 	$L__BB0_59;
	and.b32  	%r34, %r42, 3;
	setp.lt.u32 	%p43, %r29, 4;
	@%p43 bra 	$L__BB0_54;
	mad.lo.s32 	%r117, %r152, %r39, %r3;
	mad.lo.s32 	%r118, %r117, %r40, %r4;
	mul.wide.s32 	%rd99, %r118, 4;
	add.s64 	%rd100, %rd2, %rd99;
	mov.b32 	%r119, 0;
	st.global.u32 	[%rd100], %r119;
	add.s32 	%r120, %r117, %r39;
	mad.lo.s32 	%r121, %r120, %r40, %r4;
	mul.wide.s32 	%rd101, %r121, 4;
	add.s64 	%rd102, %rd2, %rd101;
	st.global.u32 	[%rd102], %r119;
	add.s32 	%r122, %r120, %r39;
	mad.lo.s32 	%r123, %r122, %r40, %r4;
	mul.wide.s32 	%rd103, %r123, 4;
	add.s64 	%rd104, %rd2, %rd103;
	st.global.u32 	[%rd104], %r119;
	add.s32 	%r124, %r122, %r39;
	mad.lo.s32 	%r125, %r124, %r40, %r4;
	mul.wide.s32 	%rd105, %r125, 4;
	add.s64 	%rd106, %rd2, %rd105;
	st.global.u32 	[%rd106], %r119;
	add.s32 	%r152, %r152, 4;
$L__BB0_54:
	setp.eq.s32 	%p44, %r34, 0;
	@%p44 bra 	$L__BB0_59;
	setp.eq.s32 	%p45, %r34, 1;
	@%p45 bra 	$L__BB0_57;
	mad.lo.s32 	%r126, %r152, %r39, %r3;
	mad.lo.s32 	%r127, %r126, %r40, %r4;
	mul.wide.s32 	%rd107, %r127, 4;
	add.s64 	%rd108, %rd2, %rd107;
	mov.b32 	%r128, 0;
	st.global.u32 	[%rd108], %r128;
	add.s32 	%r129, %r126, %r39;
	mad.lo.s32 	%r130, %r129, %r40, %r4;
	mul.wide.s32 	%rd109, %r130, 4;
	add.s64 	%rd110, %rd2, %rd109;
	st.global.u32 	[%rd110], %r128;
	add.s32 	%r152, %r152, 2;
$L__BB0_57:
	and.b32  	%r131, %r42, 1;
	setp.eq.b32 	%p46, %r131, 1;
	not.pred 	%p47, %p46;
	@%p47 bra 	$L__BB0_59;
	mad.lo.s32 	%r132, %r152, %r39, %r3;
	mad.lo.s32 	%r133, %r132, %r40, %r4;
	mul.wide.s32 	%rd111, %r133, 4;
	add.s64 	%rd112, %rd2, %rd111;
	mov.b32 	%r134, 0;
	st.global.u32 	[%rd112], %r134;
$L__BB0_59:
	ret;

}


// ===== COMPILED SASS (sm_100) =====

	.target	sm_100

	.elftype	@"ET_EXEC"


//--------------------- .note.nv.tkinfo           --------------------------
	.section	.note.nv.tkinfo,"",@"SHT_NOTE"
	.sectionflags	@"SHF_NOTE_NV_TKINFO"
	.tkinfo
        /*0018*/ 	.word	0x00000002
        /*0030*/ 	.string	""
        /*0030*/ 	.string	"ptxas"
        /*0030*/ 	.string	"Cuda compilation tools, release 13.0, V13.0.88"
        /*0030*/ 	.string	"Build cuda_13.0.r13.0/compiler.36424714_0"
        /*0030*/ 	.string	"-arch sm_100 -m 64 "



//--------------------- .note.nv.cuinfo           --------------------------
	.section	.note.nv.cuinfo,"",@"SHT_NOTE"
	.sectionflags	@"SHF_NOTE_NV_CUINFO"
        /*0018*/ 	.short	0x0002
        /*001a*/ 	.short	0x0064
        /*001c*/ 	.short	0x0082
	.zero		2


//--------------------- .nv.info                  --------------------------
	.section	.nv.info,"",@"SHT_CUDA_INFO"
	.align	4


	//----- nvinfo : EIATTR_REGCOUNT
	.align		4
        /*0000*/ 	.byte	0x04, 0x2f
        /*0002*/ 	.short	(.L_2 - .L_1)
	.align		4
.L_1:
        /*0004*/ 	.word	index@(_Z23convolution2D_optimizedPfS_iiii)
        /*0008*/ 	.word	0x00000020


	//----- nvinfo : EIATTR_FRAME_SIZE
	.align		4
.L_2:
        /*000c*/ 	.byte	0x04, 0x11
        /*000e*/ 	.short	(.L_4 - .L_3)
	.align		4
.L_3:
        /*0010*/ 	.word	index@(_Z23convolution2D_optimizedPfS_iiii)
        /*0014*/ 	.word	0x00000000


	//----- nvinfo : EIATTR_MIN_STACK_SIZE
	.align		4
.L_4:
        /*0018*/ 	.byte	0x04, 0x12
        /*001a*/ 	.short	(.L_6 - .L_5)
	.align		4
.L_5:
        /*001c*/ 	.word	index@(_Z23convolution2D_optimizedPfS_iiii)
        /*0020*/ 	.word	0x00000000
.L_6:


//--------------------- .nv.compat                --------------------------
	.section	.nv.compat,"",@"SHT_CUDA_COMPAT_INFO"
	.align	4
        /*0000*/ 	.byte	0x02, 0x09, 0x00, 0x00, 0x02, 0x02, 0x01, 0x00, 0x02, 0x05, 0x05, 0x00, 0x03, 0x07, 0x01, 0x01
        /*0010*/ 	.byte	0x02, 0x03, 0x00, 0x00, 0x02, 0x06, 0x01, 0x00, 0x04, 0x0b, 0x08, 0x00, 0x09, 0x00, 0x00, 0x00
        /*0020*/ 	.byte	0x00, 0x00, 0x00, 0x00


//--------------------- .nv.info._Z23convolution2D_optimizedPfS_iiii --------------------------
	.section	.nv.info._Z23convolution2D_optimizedPfS_iiii,"",@"SHT_CUDA_INFO"
	.sectionflags	@""
	.align	4


	//----- nvinfo : EIATTR_CUDA_API_VERSION
	.align		4
        /*0000*/ 	.byte	0x04, 0x37
        /*0002*/ 	.short	(.L_8 - .L_7)
.L_7:
        /*0004*/ 	.word	0x00000082


	//----- nvinfo : EIATTR_KPARAM_INFO
	.align		4
.L_8:
        /*0008*/ 	.byte	0x04, 0x17
        /*000a*/ 	.short	(.L_10 - .L_9)
.L_9:
        /*000c*/ 	.word	0x00000000
        /*0010*/ 	.short	0x0005
        /*0012*/ 	.short	0x001c
        /*0014*/ 	.byte	0x00, 0xf0, 0x11, 0x00


	//----- nvinfo : EIATTR_KPARAM_INFO
	.align		4
.L_10:
        /*0018*/ 	.byte	0x04, 0x17
        /*001a*/ 	.short	(.L_12 - .L_11)
.L_11:
        /*001c*/ 	.word	0x00000000
        /*0020*/ 	.short	0x0004
        /*0022*/ 	.short	0x0018
        /*0024*/ 	.byte	0x00, 0xf0, 0x11, 0x00


	//----- nvinfo : EIATTR_KPARAM_INFO
	.align		4
.L_12:
        /*0028*/ 	.byte	0x04, 0x17
        /*002a*/ 	.short	(.L_14 - .L_13)
.L_13:
        /*002c*/ 	.word	0x00000000
        /*0030*/ 	.short	0x0003
        /*0032*/ 	.short	0x0014
        /*0034*/ 	.byte	0x00, 0xf0, 0x11, 0x00


	//----- nvinfo : EIATTR_KPARAM_INFO
	.align		4
.L_14:
        /*0038*/ 	.byte	0x04, 0x17
        /*003a*/ 	.short	(.L_16 - .L_15)
.L_15:
        /*003c*/ 	.word	0x00000000
        /*0040*/ 	.short	0x0002
        /*0042*/ 	.short	0x0010
        /*0044*/ 	.byte	0x00, 0xf0, 0x11, 0x00


	//----- nvinfo : EIATTR_KPARAM_INFO
	.align		4
.L_16:
        /*0048*/ 	.byte	0x04, 0x17
        /*004a*/ 	.short	(.L_18 - .L_17)
.L_17:
        /*004c*/ 	.word	0x00000000
        /*0050*/ 	.short	0x0001
        /*0052*/ 	.short	0x0008
        /*0054*/ 	.byte	0x00, 0xf5, 0x21, 0x00


	//----- nvinfo : EIATTR_KPARAM_INFO
	.align		4
.L_18:
        /*0058*/ 	.byte	0x04, 0x17
        /*005a*/ 	.short	(.L_20 - .L_19)
.L_19:
        /*005c*/ 	.word	0x00000000
        /*0060*/ 	.short	0x0000
        /*0062*/ 	.short	0x0000
        /*0064*/ 	.byte	0x00, 0xf5, 0x21, 0x00


	//----- nvinfo : EIATTR_SPARSE_MMA_MASK
	.align		4
.L_20:
        /*0068*/ 	.byte	0x03, 0x50
        /*006a*/ 	.short	0x0000


	//----- nvinfo : EIATTR_MAXREG_COUNT
	.align		4
        /*006c*/ 	.byte	0x03, 0x1b
        /*006e*/ 	.short	0x00ff


	//----- nvinfo : EIATTR_NUM_BARRIERS
	.align		4
        /*0070*/ 	.byte	0x02, 0x4c
        /*0072*/ 	.byte	0x01
	.zero		1


	//----- nvinfo : EIATTR_MERCURY_ISA_VERSION
	.align		4
        /*0074*/ 	.byte	0x03, 0x5f
        /*0076*/ 	.short	0x0101


	//----- nvinfo : EIATTR_VRC_CTA_INIT_COUNT
	.align		4
        /*0078*/ 	.byte	0x02, 0x4a
	.zero		1
	.zero		1


	//----- nvinfo : EIATTR_EXIT_INSTR_OFFSETS
	.align		4
        /*007c*/ 	.byte	0x04, 0x1c
        /*007e*/ 	.short	(.L_22 - .L_21)


	//   ....[0]....
.L_21:
        /*0080*/ 	.word	0x00000ec0


	//   ....[1]....
        /*0084*/ 	.word	0x00001e10


	//   ....[2]....
        /*0088*/ 	.word	0x000020e0


	//   ....[3]....
        /*008c*/ 	.word	0x00002250


	//   ....[4]....
        /*0090*/ 	.word	0x00002340


	//   ....[5]....
        /*0094*/ 	.word	0x000023a0


	//----- nvinfo : EIATTR_CRS_STACK_SIZE
	.align		4
.L_22:
        /*0098*/ 	.byte	0x04, 0x1e
        /*009a*/ 	.short	(.L_24 - .L_23)
.L_23:
        /*009c*/ 	.word	0x00000000


	//----- nvinfo : EIATTR_CBANK_PARAM_SIZE
	.align		4
.L_24:
        /*00a0*/ 	.byte	0x03, 0x19
        /*00a2*/ 	.short	0x0020


	//----- nvinfo : EIATTR_PARAM_CBANK
	.align		4
        /*00a4*/ 	.byte	0x04, 0x0a
        /*00a6*/ 	.short	(.L_26 - .L_25)
	.align		4
.L_25:
        /*00a8*/ 	.word	index@(.nv.constant0._Z23convolution2D_optimizedPfS_iiii)
        /*00ac*/ 	.short	0x0380
        /*00ae*/ 	.short	0x0020


	//----- nvinfo : EIATTR_SW_WAR
	.align		4
.L_26:
        /*00b0*/ 	.byte	0x04, 0x36
        /*00b2*/ 	.short	(.L_28 - .L_27)
.L_27:
        /*00b4*/ 	.word	0x00000008
.L_28:


//--------------------- .nv.callgraph             --------------------------
	.section	.nv.callgraph,"",@"SHT_CUDA_CALLGRAPH"
	.align	4
	.sectionentsize	8
	.align		4
        /*0000*/ 	.word	0x00000000
	.align		4
        /*0004*/ 	.word	0xffffffff
	.align		4
        /*0008*/ 	.word	0x00000000
	.align		4
        /*000c*/ 	.word	0xfffffffe
	.align		4
        /*0010*/ 	.word	0x00000000
	.align		4
        /*0014*/ 	.word	0xfffffffd
	.align		4
        /*0018*/ 	.word	0x00000000
	.align		4
        /*001c*/ 	.word	0xfffffffc


//--------------------- .nv.constant3             --------------------------
	.section	.nv.constant3,"a",@progbits
	.align	4
.nv.constant3:
	.type		d_kernel_const,@object
	.size		d_kernel_const,(.L_0 - d_kernel_const)
d_kernel_const:
	.zero		3024
.L_0:


//--------------------- .text._Z23convolution2D_optimizedPfS_iiii --------------------------
	.section	.text._Z23convolution2D_optimizedPfS_iiii,"ax",@progbits
	.align	128
        .global         _Z23convolution2D_optimizedPfS_iiii
        .type           _Z23convolution2D_optimizedPfS_iiii,@function
        .size           _Z23convolution2D_optimizedPfS_iiii,(.L_x_19 - _Z23convolution2D_optimizedPfS_iiii)
        .other          _Z23convolution2D_optimizedPfS_iiii,@"STO_CUDA_ENTRY STV_DEFAULT"
_Z23convolution2D_optimizedPfS_iiii:
.text._Z23convolution2D_optimizedPfS_iiii:
[----:B------:R-:W-:Y:S01]  /*0000*/  LDC R1, c[0x0][0x37c] ;  /* 0x0000df00ff017b82 */ /* 0x000fe20000000800 */
[----:B------:R-:W0:Y:S01]  /*0010*/  S2R R0, SR_TID.Y ;  /* 0x0000000000007919 */ /* 0x000e220000002200 */
[----:B------:R-:W1:Y:S01]  /*0020*/  LDCU UR6, c[0x0][0x398] ;  /* 0x00007300ff0677ac */ /* 0x000e620008000800 */
[----:B------:R-:W0:Y:S01]  /*0030*/  S2R R5, SR_CTAID.Y ;  /* 0x0000000000057919 */ /* 0x000e220000002600 */
[----:B------:R-:W2:Y:S01]  /*0040*/  LDCU.64 UR10, c[0x0][0x358] ;  /* 0x00006b00ff0a77ac */ /* 0x000ea20008000a00 */
[----:B------:R-:W3:Y:S01]  /*0050*/  S2R R3, SR_TID.X ;  /* 0x0000000000037919 */ /* 0x000ee20000002100 */
[----:B------:R-:W3:Y:S01]  /*0060*/  S2R R2, SR_CTAID.X ;  /* 0x0000000000027919 */ /* 0x000ee20000002500 */
[----:B-1----:R-:W-:Y:S01]  /*0070*/  UISETP.GE.AND UP0, UPT, UR6, 0x1, UPT ;  /* 0x000000010600788c */ /* 0x002fe2000bf06270 */
[----:B0-----:R-:W-:Y:S02]  /*0080*/  LEA R5, R5, R0, 0x4 ;  /* 0x0000000005057211 */ /* 0x001fe400078e20ff */
[----:B---3--:R-:W-:-:S06]  /*0090*/  LEA R2, R2, R3, 0x4 ;  /* 0x0000000302027211 */ /* 0x008fcc00078e20ff */
[----:B--2---:R-:W-:Y:S05]  /*00a0*/  BRA.U !UP0, `(.L_x_0) ;  /* 0x0000000d08647547 */ /* 0x004fea000b800000 */
[----:B------:R-:W0:Y:S01]  /*00b0*/  LDCU.64 UR8, c[0x0][0x390] ;  /* 0x00007200ff0877ac */ /* 0x000e220008000a00 */
[----:B------:R-:W1:Y:S01]  /*00c0*/  S2UR UR5, SR_CgaCtaId ;  /* 0x00000000000579c3 */ /* 0x000e620000008800 */
[----:B------:R-:W-:Y:S02]  /*00d0*/  IMAD R4, R0, 0x12, R3 ;  /* 0x0000001200047824 */ /* 0x000fe400078e0203 */
[----:B------:R-:W-:Y:S01]  /*00e0*/  HFMA2 R9, -RZ, RZ, 0, 0 ;  /* 0x00000000ff097431 */ /* 0x000fe200000001ff */
[----:B------:R-:W-:Y:S01]  /*00f0*/  UISETP.GE.U32.AND UP0, UPT, UR6, 0x8, UPT ;  /* 0x000000080600788c */ /* 0x000fe2000bf06070 */
[----:B------:R-:W-:Y:S01]  /*0100*/  IADD3 R7, PT, PT, R5, -0x1, RZ ;  /* 0xffffffff05077810 */ /* 0x000fe20007ffe0ff */
[----:B------:R-:W-:Y:S01]  /*0110*/  UMOV UR4, 0x400 ;  /* 0x0000040000047882 */ /* 0x000fe20000000000 */
[----:B------:R-:W-:-:S04]  /*0120*/  ULOP3.LUT UR7, UR6, 0x7, URZ, 0xc0, !UPT ;  /* 0x0000000706077892 */ /* 0x000fc8000f8ec0ff */
[----:B------:R-:W-:Y:S01]  /*0130*/  UISETP.NE.AND UP1, UPT, UR7, URZ, UPT ;  /* 0x000000ff0700728c */ /* 0x000fe2000bf25270 */
[----:B0-----:R-:W-:-:S04]  /*0140*/  ISETP.GT.AND P0, PT, R5, UR8, PT ;  /* 0x0000000805007c0c */ /* 0x001fc8000bf04270 */
[----:B------:R-:W-:Y:S01]  /*0150*/  ISETP.NE.AND P0, PT, R5, RZ, !P0 ;  /* 0x000000ff0500720c */ /* 0x000fe20004705270 */
[----:B-1----:R-:W-:-:S03]  /*0160*/  ULEA UR4, UR5, UR4, 0x18 ;  /* 0x0000000405047291 */ /* 0x002fc6000f8ec0ff */
[----:B------:R-:W-:-:S04]  /*0170*/  ISETP.GT.AND P0, PT, R2, RZ, P0 ;  /* 0x000000ff0200720c */ /* 0x000fc80000704270 */
[----:B------:R-:W-:Y:S02]  /*0180*/  ISETP.LE.AND P0, PT, R2, UR9, P0 ;  /* 0x0000000902007c0c */ /* 0x000fe40008703270 */
[----:B------:R-:W-:Y:S01]  /*0190*/  LEA R4, R4, UR4, 0x2 ;  /* 0x0000000404047c11 */ /* 0x000fe2000f8e10ff */
[----:B------:R-:W-:Y:S10]  /*01a0*/  BRA.U !UP0, `(.L_x_1) ;  /* 0x0000000508947547 */ /* 0x000ff4000b800000 */
[----:B------:R-:W-:Y:S01]  /*01b0*/  ULOP3.LUT UR4, UR6, 0x7ffffff8, URZ, 0xc0, !UPT ;  /* 0x7ffffff806047892 */ /* 0x000fe2000f8ec0ff */
[----:B------:R-:W-:-:S05]  /*01c0*/  MOV R11, RZ ;  /* 0x000000ff000b7202 */ /* 0x000fca0000000f00 */
[----:B------:R-:W-:-:S07]  /*01d0*/  MOV R9, UR4 ;  /* 0x0000000400097c02 */ /* 0x000fce0008000f00 */
.L_x_2:
[----:B0-----:R-:W0:Y:S08]  /*01e0*/  @P0 LDC.64 R24, c[0x0][0x390] ;  /* 0x0000e400ff180b82 */ /* 0x001e300000000a00 */
[----:B------:R-:W1:Y:S08]  /*01f0*/  @P0 LDC.64 R22, c[0x0][0x380] ;  /* 0x0000e000ff160b82 */ /* 0x000e700000000a00 */
[----:B------:R-:W2:Y:S08]  /*0200*/  @P0 LDC.64 R14, c[0x0][0x390] ;  /* 0x0000e400ff0e0b82 */ /* 0x000eb00000000a00 */
[----:B------:R-:W3:Y:S01]  /*0210*/  @P0 LDC.64 R20, c[0x0][0x390] ;  /* 0x0000e400ff140b82 */ /* 0x000ee20000000a00 */
[----:B0-----:R-:W-:-:S05]  /*0220*/  @P0 IMAD R6, R11, R24, R24 ;  /* 0x000000180b060224 */ /* 0x001fca00078e0218 */
[----:B------:R-:W-:Y:S02]  /*0230*/  @P0 IADD3 R6, PT, PT, R7, R6, RZ ;  /* 0x0000000607060210 */ /* 0x000fe40007ffe0ff */
[----:B------:R-:W0:Y:S03]  /*0240*/  @P0 LDC.64 R12, c[0x0][0x390] ;  /* 0x0000e400ff0c0b82 */ /* 0x000e260000000a00 */
[----:B------:R-:W-:Y:S01]  /*0250*/  @P0 IMAD R25, R6, R25, RZ ;  /* 0x0000001906190224 */ /* 0x000fe200078e02ff */
[----:B------:R-:W-:-:S04]  /*0260*/  @P0 IADD3 R6, PT, PT, R11, 0x2, RZ ;  /* 0x000000020b060810 */ /* 0x000fc80007ffe0ff */
[----:B------:R-:W4:Y:S01]  /*0270*/  @P0 LDC.64 R18, c[0x0][0x380] ;  /* 0x0000e000ff120b82 */ /* 0x000f220000000a00 */
[----:B------:R-:W-:Y:S01]  /*0280*/  @P0 IADD3 R8, P1, PT, R2, R25, RZ ;  /* 0x0000001902080210 */ /* 0x000fe20007f3e0ff */
[----:B--2---:R-:W-:-:S03]  /*0290*/  @P0 IMAD R14, R11, R14, R7 ;  /* 0x0000000e0b0e0224 */ /* 0x004fc600078e0207 */
[----:B------:R-:W-:Y:S02]  /*02a0*/  @P0 LEA.HI.X.SX32 R25, R25, RZ, 0x1, P1 ;  /* 0x000000ff19190211 */ /* 0x000fe400008f0eff */
[----:B-1----:R-:W-:Y:S01]  /*02b0*/  @P0 LEA R24, P1, R8, R22, 0x2 ;  /* 0x0000001608180211 */ /* 0x002fe200078210ff */
[----:B------:R-:W1:Y:S01]  /*02c0*/  @P0 LDC.64 R16, c[0x0][0x380] ;  /* 0x0000e000ff100b82 */ /* 0x000e620000000a00 */
[----:B---3--:R-:W-:Y:S01]  /*02d0*/  @P0 IMAD R20, R6, R20, R7 ;  /* 0x0000001406140224 */ /* 0x008fe200078e0207 */
[----:B------:R-:W-:Y:S02]  /*02e0*/  @P0 IADD3 R26, PT, PT, R11, 0x3, RZ ;  /* 0x000000030b1a0810 */ /* 0x000fe40007ffe0ff */
[----:B------:R-:W-:Y:S01]  /*02f0*/  @P0 LEA.HI.X R25, R8, R23, R25, 0x2, P1 ;  /* 0x0000001708190211 */ /* 0x000fe200008f1419 */
[----:B------:R-:W-:Y:S01]  /*0300*/  @P0 IMAD R23, R14, R15, RZ ;  /* 0x0000000f0e170224 */ /* 0x000fe200078e02ff */
[----:B------:R-:W-:Y:S01]  /*0310*/  MOV R6, RZ ;  /* 0x000000ff00067202 */ /* 0x000fe20000000f00 */
[----:B------:R-:W-:Y:S01]  /*0320*/  @P0 IMAD R27, R20, R21, RZ ;  /* 0x00000015141b0224 */ /* 0x000fe200078e02ff */
[----:B------:R-:W2:Y:S01]  /*0330*/  @P0 LDC.64 R14, c[0x0][0x380] ;  /* 0x0000e000ff0e0b82 */ /* 0x000ea20000000a00 */
[----:B0-----:R-:W-:Y:S01]  /*0340*/  @P0 IMAD R12, R26, R12, R7 ;  /* 0x0000000c1a0c0224 */ /* 0x001fe200078e0207 */
[----:B------:R-:W-:-:S02]  /*0350*/  @P0 IADD3 R10, P1, PT, R2, R23, RZ ;  /* 0x00000017020a0210 */ /* 0x000fc40007f3e0ff */
[----:B------:R0:W3:Y:S01]  /*0360*/  @P0 LDG.E R6, desc[UR10][R24.64+-0x4] ;  /* 0xfffffc0a18060981 */ /* 0x0000e2000c1e1900 */
[----:B------:R-:W-:Y:S02]  /*0370*/  @P0 IADD3 R8, P2, PT, R2, R27, RZ ;  /* 0x0000001b02080210 */ /* 0x000fe40007f5e0ff */
[----:B------:R-:W-:Y:S01]  /*0380*/  @P0 LEA.HI.X.SX32 R23, R23, RZ, 0x1, P1 ;  /* 0x000000ff17170211 */ /* 0x000fe200008f0eff */
[----:B------:R-:W5:Y:S01]  /*0390*/  @P0 LDC.64 R20, c[0x0][0x390] ;  /* 0x0000e400ff140b82 */ /* 0x000f620000000a00 */
[C---:B----4-:R-:W-:Y:S02]  /*03a0*/  @P0 LEA R28, P1, R10.reuse, R18, 0x2 ;  /* 0x000000120a1c0211 */ /* 0x050fe400078210ff */
[----:B------:R-:W-:Y:S02]  /*03b0*/  @P0 LEA.HI.X.SX32 R27, R27, RZ, 0x1, P2 ;  /* 0x000000ff1b1b0211 */ /* 0x000fe400010f0eff */
[----:B------:R-:W-:Y:S01]  /*03c0*/  @P0 LEA.HI.X R29, R10, R19, R23, 0x2, P1 ;  /* 0x000000130a1d0211 */ /* 0x000fe200008f1417 */
[----:B0-----:R-:W-:-:S02]  /*03d0*/  @P0 IMAD R25, R12, R13, RZ ;  /* 0x0000000d0c190224 */ /* 0x001fc400078e02ff */
[----:B------:R-:W-:Y:S01]  /*03e0*/  HFMA2 R10, -RZ, RZ, 0, 0 ;  /* 0x00000000ff0a7431 */ /* 0x000fe200000001ff */
[----:B------:R-:W0:Y:S01]  /*03f0*/  @P0 LDC.64 R12, c[0x0][0x390] ;  /* 0x0000e400ff0c0b82 */ /* 0x000e220000000a00 */
[----:B-1----:R-:W-:Y:S02]  /*0400*/  @P0 LEA R22, P2, R8, R16, 0x2 ;  /* 0x0000001008160211 */ /* 0x002fe400078410ff */
[----:B------:R-:W-:Y:S02]  /*0410*/  @P0 IADD3 R24, P1, PT, R2, R25, RZ ;  /* 0x0000001902180210 */ /* 0x000fe40007f3e0ff */
[----:B------:R-:W-:-:S03]  /*0420*/  @P0 LEA.HI.X R23, R8, R17, R27, 0x2, P2 ;  /* 0x0000001108170211 */ /* 0x000fc600010f141b */
[----:B------:R-:W1:Y:S01]  /*0430*/  @P0 LDC.64 R18, c[0x0][0x380] ;  /* 0x0000e000ff120b82 */ /* 0x000e620000000a00 */
[----:B------:R-:W-:Y:S01]  /*0440*/  @P0 IADD3 R27, PT, PT, R11, 0x4, RZ ;  /* 0x000000040b1b0810 */ /* 0x000fe20007ffe0ff */
[----:B------:R-:W4:Y:S01]  /*0450*/  @P0 LDG.E R10, desc[UR10][R28.64+-0x4] ;  /* 0xfffffc0a1c0a0981 */ /* 0x000f22000c1e1900 */
[----:B------:R-:W-:Y:S02]  /*0460*/  @P0 LEA.HI.X.SX32 R25, R25, RZ, 0x1, P1 ;  /* 0x000000ff19190211 */ /* 0x000fe400008f0eff */
[C---:B--2---:R-:W-:Y:S02]  /*0470*/  @P0 LEA R26, P1, R24.reuse, R14, 0x2 ;  /* 0x0000000e181a0211 */ /* 0x044fe400078210ff */
[----:B------:R-:W-:Y:S01]  /*0480*/  MOV R8, RZ ;  /* 0x000000ff00087202 */ /* 0x000fe20000000f00 */
[----:B------:R-:W2:Y:S01]  /*0490*/  @P0 LDC.64 R16, c[0x0][0x390] ;  /* 0x0000e400ff100b82 */ /* 0x000ea20000000a00 */
[----:B-----5:R-:W-:Y:S01]  /*04a0*/  @P0 IMAD R20, R27, R20, R7 ;  /* 0x000000141b140224 */ /* 0x020fe200078e0207 */
[----:B------:R-:W-:-:S03]  /*04b0*/  @P0 LEA.HI.X R27, R24, R15, R25, 0x2, P1 ;  /* 0x0000000f181b0211 */ /* 0x000fc600008f1419 */
[----:B------:R-:W-:Y:S01]  /*04c0*/  @P0 IMAD R25, R20, R21, RZ ;  /* 0x0000001514190224 */ /* 0x000fe200078e02ff */
[----:B------:R-:W-:Y:S01]  /*04d0*/  @P0 IADD3 R20, PT, PT, R11, 0x5, RZ ;  /* 0x000000050b140810 */ /* 0x000fe20007ffe0ff */
[----:B------:R5:W4:Y:S01]  /*04e0*/  @P0 LDG.E R8, desc[UR10][R22.64+-0x4] ;  /* 0xfffffc0a16080981 */ /* 0x000b22000c1e1900 */
[----:B------:R-:W2:Y:S03]  /*04f0*/  @P0 LDC.64 R14, c[0x0][0x390] ;  /* 0x0000e400ff0e0b82 */ /* 0x000ea60000000a00 */
[----:B0-----:R-:W-:Y:S02]  /*0500*/  @P0 IMAD R12, R20, R12, R7 ;  /* 0x0000000c140c0224 */ /* 0x001fe400078e0207 */
[----:B------:R-:W-:-:S03]  /*0510*/  HFMA2 R24, -RZ, RZ, 0, 0 ;  /* 0x00000000ff187431 */ /* 0x000fc600000001ff */
[----:B------:R-:W0:Y:S01]  /*0520*/  @P0 LDC.64 R20, c[0x0][0x380] ;  /* 0x0000e000ff140b82 */ /* 0x000e220000000a00 */
[----:B-----5:R-:W-:-:S04]  /*0530*/  @P0 IADD3 R23, P1, PT, R2, R25, RZ ;  /* 0x0000001902170210 */ /* 0x020fc80007f3e0ff */
[----:B------:R-:W-:Y:S01]  /*0540*/  @P0 LEA.HI.X.SX32 R28, R25, RZ, 0x1, P1 ;  /* 0x000000ff191c0211 */ /* 0x000fe200008f0eff */
[----:B------:R5:W4:Y:S01]  /*0550*/  @P0 LDG.E R24, desc[UR10][R26.64+-0x4] ;  /* 0xfffffc0a1a180981 */ /* 0x000b22000c1e1900 */
[----:B-1----:R-:W-:Y:S02]  /*0560*/  @P0 LEA R22, P1, R23, R18, 0x2 ;  /* 0x0000001217160211 */ /* 0x002fe400078210ff */
[----:B------:R-:W-:Y:S02]  /*0570*/  @P0 IADD3 R18, PT, PT, R11, 0x6, RZ ;  /* 0x000000060b120810 */ /* 0x000fe40007ffe0ff */
[----:B------:R-:W-:Y:S01]  /*0580*/  @P0 LEA.HI.X R23, R23, R19, R28, 0x2, P1 ;  /* 0x0000001317170211 */ /* 0x000fe200008f141c */
[----:B------:R-:W-:Y:S02]  /*0590*/  @P0 IMAD R25, R12, R13, RZ ;  /* 0x0000000d0c190224 */ /* 0x000fe400078e02ff */
[----:B--2---:R-:W-:Y:S01]  /*05a0*/  @P0 IMAD R16, R18, R16, R7 ;  /* 0x0000001012100224 */ /* 0x004fe200078e0207 */
[----:B------:R-:W1:Y:S01]  /*05b0*/  @P0 LDC.64 R12, c[0x0][0x380] ;  /* 0x0000e000ff0c0b82 */ /* 0x000e620000000a00 */
[----:B-----5:R-:W-:-:S07]  /*05c0*/  @P0 IADD3 R26, PT, PT, R11, 0x7, RZ ;  /* 0x000000070b1a0810 */ /* 0x020fce0007ffe0ff */
[----:B------:R-:W2:Y:S01]  /*05d0*/  @P0 LDC.64 R18, c[0x0][0x380] ;  /* 0x0000e000ff120b82 */ /* 0x000ea20000000a00 */
[----:B------:R-:W-:Y:S01]  /*05e0*/  @P0 IMAD R17, R16, R17, RZ ;  /* 0x0000001110110224 */ /* 0x000fe200078e02ff */
[----:B------:R-:W-:Y:S01]  /*05f0*/  @P0 IADD3 R16, P1, PT, R2, R25, RZ ;  /* 0x0000001902100210 */ /* 0x000fe20007f3e0ff */
[----:B------:R-:W-:-:S03]  /*0600*/  @P0 IMAD R14, R26, R14, R7 ;  /* 0x0000000e1a0e0224 */ /* 0x000fc600078e0207 */
[----:B------:R-:W-:Y:S01]  /*0610*/  @P0 LEA.HI.X.SX32 R26, R25, RZ, 0x1, P1 ;  /* 0x000000ff191a0211 */ /* 0x000fe200008f0eff */
[----:B------:R-:W-:Y:S01]  /*0620*/  @P0 IMAD R15, R14, R15, RZ ;  /* 0x0000000f0e0f0224 */ /* 0x000fe200078e02ff */
[----:B0-----:R-:W-:Y:S02]  /*0630*/  @P0 LEA R20, P1, R16, R20, 0x2 ;  /* 0x0000001410140211 */ /* 0x001fe400078210ff */
[----:B------:R-:W-:Y:S02]  /*0640*/  @P0 IADD3 R25, P2, PT, R2, R17, RZ ;  /* 0x0000001102190210 */ /* 0x000fe40007f5e0ff */
[----:B------:R-:W-:Y:S02]  /*0650*/  @P0 LEA.HI.X R21, R16, R21, R26, 0x2, P1 ;  /* 0x0000001510150211 */ /* 0x000fe400008f141a */
[----:B------:R-:W-:Y:S02]  /*0660*/  @P0 IADD3 R16, P3, PT, R2, R15, RZ ;  /* 0x0000000f02100210 */ /* 0x000fe40007f7e0ff */
[----:B------:R-:W-:-:S02]  /*0670*/  @P0 LEA.HI.X.SX32 R26, R17, RZ, 0x1, P2 ;  /* 0x000000ff111a0211 */ /* 0x000fc400010f0eff */
[----:B------:R-:W-:Y:S01]  /*0680*/  @P0 LEA.HI.X.SX32 R17, R15, RZ, 0x1, P3 ;  /* 0x000000ff0f110211 */ /* 0x000fe200018f0eff */
[----:B------:R-:W-:Y:S01]  /*0690*/  HFMA2 R15, -RZ, RZ, 0, 0 ;  /* 0x00000000ff0f7431 */ /* 0x000fe200000001ff */
[----:B-1----:R-:W-:Y:S02]  /*06a0*/  @P0 LEA R12, P1, R25, R12, 0x2 ;  /* 0x0000000c190c0211 */ /* 0x002fe400078210ff */
[C---:B--2---:R-:W-:Y:S02]  /*06b0*/  @P0 LEA R18, P2, R16.reuse, R18, 0x2 ;  /* 0x0000001210120211 */ /* 0x044fe400078410ff */
[----:B------:R-:W-:Y:S02]  /*06c0*/  MOV R14, RZ ;  /* 0x000000ff000e7202 */ /* 0x000fe40000000f00 */
[----:B------:R-:W-:Y:S02]  /*06d0*/  @P0 LEA.HI.X R19, R16, R19, R17, 0x2, P2 ;  /* 0x0000001310130211 */ /* 0x000fe400010f1411 */
[----:B------:R-:W-:-:S02]  /*06e0*/  CS2R R16, SRZ ;  /* 0x0000000000107805 */ /* 0x000fc4000001ff00 */
[----:B------:R-:W-:Y:S01]  /*06f0*/  @P0 LEA.HI.X R13, R25, R13, R26, 0x2, P1 ;  /* 0x0000000d190d0211 */ /* 0x000fe200008f141a */
[----:B------:R-:W2:Y:S04]  /*0700*/  @P0 LDG.E R15, desc[UR10][R20.64+-0x4] ;  /* 0xfffffc0a140f0981 */ /* 0x000ea8000c1e1900 */
[----:B------:R0:W5:Y:S04]  /*0710*/  @P0 LDG.E R14, desc[UR10][R22.64+-0x4] ;  /* 0xfffffc0a160e0981 */ /* 0x000168000c1e1900 */
[----:B------:R-:W5:Y:S04]  /*0720*/  @P0 LDG.E R16, desc[UR10][R12.64+-0x4] ;  /* 0xfffffc0a0c100981 */ /* 0x000f68000c1e1900 */
[----:B------:R-:W5:Y:S01]  /*0730*/  @P0 LDG.E R17, desc[UR10][R18.64+-0x4] ;  /* 0xfffffc0a12110981 */ /* 0x000f62000c1e1900 */
[C---:B0-----:R-:W-:Y:S01]  /*0740*/  IMAD R23, R11.reuse, 0x510, R4 ;  /* 0x000005100b177824 */ /* 0x041fe200078e0204 */
[----:B------:R-:W-:-:S04]  /*0750*/  IADD3 R11, PT, PT, R11, 0x8, RZ ;  /* 0x000000080b0b7810 */ /* 0x000fc80007ffe0ff */
[----:B------:R-:W-:Y:S01]  /*0760*/  ISETP.NE.AND P1, PT, R11, R9, PT ;  /* 0x000000090b00720c */ /* 0x000fe20003f25270 */
[----:B---3--:R0:W-:Y:S04]  /*0770*/  STS [R23+0x510], R6 ;  /* 0x0005100617007388 */ /* 0x0081e80000000800 */
[----:B----4-:R0:W-:Y:S04]  /*0780*/  STS [R23], R10 ;  /* 0x0000000a17007388 */ /* 0x0101e80000000800 */
[----:B------:R0:W-:Y:S04]  /*0790*/  STS [R23+0xa20], R8 ;  /* 0x000a200817007388 */ /* 0x0001e80000000800 */
[----:B------:R0:W-:Y:S04]  /*07a0*/  STS [R23+0xf30], R24 ;  /* 0x000f301817007388 */ /* 0x0001e80000000800 */
[----:B--2---:R0:W-:Y:S04]  /*07b0*/  STS [R23+0x1950], R15 ;  /* 0x0019500f17007388 */ /* 0x0041e80000000800 */
[----:B-----5:R0:W-:Y:S04]  /*07c0*/  STS [R23+0x1440], R14 ;  /* 0x0014400e17007388 */ /* 0x0201e80000000800 */
[----:B------:R0:W-:Y:S04]  /*07d0*/  STS [R23+0x1e60], R16 ;  /* 0x001e601017007388 */ /* 0x0001e80000000800 */
[----:B------:R0:W-:Y:S01]  /*07e0*/  STS [R23+0x2370], R17 ;  /* 0x0023701117007388 */ /* 0x0001e20000000800 */
[----:B------:R-:W-:Y:S05]  /*07f0*/  @P1 BRA `(.L_x_2) ;  /* 0xfffffff800781947 */ /* 0x000fea000383ffff */
.L_x_1:
[----:B------:R-:W-:Y:S05]  /*0800*/  BRA.U !UP1, `(.L_x_0) ;  /* 0x00000005098c7547 */ /* 0x000fea000b800000 */
[----:B------:R-:W1:Y:S01]  /*0810*/  LDCU UR4, c[0x0][0x398] ;  /* 0x00007300ff0477ac */ /* 0x000e620008000800 */
[----:B------:R-:W-:Y:S02]  /*0820*/  UISETP.GE.U32.AND UP0, UPT, UR7, 0x4, UPT ;  /* 0x000000040700788c */ /* 0x000fe4000bf06070 */
[----:B-1----:R-:W-:-:S04]  /*0830*/  ULOP3.LUT UR5, UR4, 0x3, URZ, 0xc0, !UPT ;  /* 0x0000000304057892 */ /* 0x002fc8000f8ec0ff */
[----:B------:R-:W-:-:S03]  /*0840*/  UISETP.NE.AND UP1, UPT, UR5, URZ, UPT ;  /* 0x000000ff0500728c */ /* 0x000fc6000bf25270 */
[----:B------:R-:W-:Y:S08]  /*0850*/  BRA.U !UP0, `(.L_x_3) ;  /* 0x0000000108c07547 */ /* 0x000ff0000b800000 */
[----:B0-----:R-:W0:Y:S01]  /*0860*/  @P0 LDC.64 R24, c[0x0][0x390] ;  /* 0x0000e400ff180b82 */ /* 0x001e220000000a00 */
[----:B------:R-:W-:-:S07]  /*0870*/  @P0 IADD3 R8, PT, PT, R9, 0x2, RZ ;  /* 0x0000000209080810 */ /* 0x000fce0007ffe0ff */
[----:B------:R-:W1:Y:S08]  /*0880*/  @P0 LDC.64 R18, c[0x0][0x390] ;  /* 0x0000e400ff120b82 */ /* 0x000e700000000a00 */
[----:B------:R-:W2:Y:S08]  /*0890*/  @P0 LDC.64 R22, c[0x0][0x390] ;  /* 0x0000e400ff160b82 */ /* 0x000eb00000000a00 */
[----:B------:R-:W3:Y:S01]  /*08a0*/  @P0 LDC.64 R20, c[0x0][0x380] ;  /* 0x0000e000ff140b82 */ /* 0x000ee20000000a00 */
[----:B0-----:R-:W-:-:S04]  /*08b0*/  @P0 IMAD R6, R9, R24, R7 ;  /* 0x0000001809060224 */ /* 0x001fc800078e0207 */
[----:B------:R-:W-:-:S03]  /*08c0*/  @P0 IMAD R25, R6, R25, RZ ;  /* 0x0000001906190224 */ /* 0x000fc600078e02ff */
[----:B------:R-:W0:Y:S01]  /*08d0*/  @P0 LDC.64 R16, c[0x0][0x390] ;  /* 0x0000e400ff100b82 */ /* 0x000e220000000a00 */
[----:B-1----:R-:W-:Y:S01]  /*08e0*/  @P0 IMAD R18, R9, R18, R18 ;  /* 0x0000001209120224 */ /* 0x002fe200078e0212 */
[----:B------:R-:W-:-:S04]  /*08f0*/  @P0 IADD3 R6, P1, PT, R2, R25, RZ ;  /* 0x0000001902060210 */ /* 0x000fc80007f3e0ff */
[----:B------:R-:W-:Y:S02]  /*0900*/  @P0 IADD3 R18, PT, PT, R7, R18, RZ ;  /* 0x0000001207120210 */ /* 0x000fe40007ffe0ff */
[----:B------:R-:W1:Y:S01]  /*0910*/  @P0 LDC.64 R14, c[0x0][0x380] ;  /* 0x0000e000ff0e0b82 */ /* 0x000e620000000a00 */
[----:B--2---:R-:W-:Y:S01]  /*0920*/  @P0 IMAD R8, R8, R22, R7 ;  /* 0x0000001608080224 */ /* 0x004fe200078e0207 */
[----:B------:R-:W-:Y:S01]  /*0930*/  @P0 IADD3 R22, PT, PT, R9, 0x3, RZ ;  /* 0x0000000309160810 */ /* 0x000fe20007ffe0ff */
[----:B------:R-:W-:Y:S01]  /*0940*/  @P0 IMAD R19, R18, R19, RZ ;  /* 0x0000001312130224 */ /* 0x000fe200078e02ff */
[----:B------:R-:W-:Y:S01]  /*0950*/  @P0 LEA.HI.X.SX32 R25, R25, RZ, 0x1, P1 ;  /* 0x000000ff19190211 */ /* 0x000fe200008f0eff */
[----:B------:R-:W-:-:S03]  /*0960*/  @P0 IMAD R23, R8, R23, RZ ;  /* 0x0000001708170224 */ /* 0x000fc600078e02ff */
[----:B------:R-:W2:Y:S01]  /*0970*/  @P0 LDC.64 R12, c[0x0][0x380] ;  /* 0x0000e000ff0c0b82 */ /* 0x000ea20000000a00 */
[----:B---3--:R-:W-:Y:S02]  /*0980*/  @P0 LEA R20, P1, R6, R20, 0x2 ;  /* 0x0000001406140211 */ /* 0x008fe400078210ff */
[----:B------:R-:W-:Y:S02]  /*0990*/  @P0 IADD3 R8, P3, PT, R2, R23, RZ ;  /* 0x0000001702080210 */ /* 0x000fe40007f7e0ff */
[----:B------:R-:W-:-:S03]  /*09a0*/  @P0 LEA.HI.X R21, R6, R21, R25, 0x2, P1 ;  /* 0x0000001506150211 */ /* 0x000fc600008f1419 */
[----:B------:R-:W3:Y:S01]  /*09b0*/  @P0 LDC.64 R10, c[0x0][0x380] ;  /* 0x0000e000ff0a0b82 */ /* 0x000ee20000000a00 */
[----:B0-----:R-:W-:Y:S01]  /*09c0*/  @P0 IMAD R16, R22, R16, R7 ;  /* 0x0000001016100224 */ /* 0x001fe200078e0207 */
[----:B------:R-:W-:Y:S02]  /*09d0*/  @P0 LEA.HI.X.SX32 R23, R23, RZ, 0x1, P3 ;  /* 0x000000ff17170211 */ /* 0x000fe400018f0eff */
[----:B------:R-:W-:Y:S01]  /*09e0*/  MOV R6, RZ ;  /* 0x000000ff00067202 */ /* 0x000fe20000000f00 */
[----:B------:R-:W-:Y:S01]  /*09f0*/  @P0 IMAD R25, R16, R17, RZ ;  /* 0x0000001110190224 */ /* 0x000fe200078e02ff */
[----:B------:R-:W-:-:S04]  /*0a00*/  @P0 IADD3 R16, P2, PT, R2, R19, RZ ;  /* 0x0000001302100210 */ /* 0x000fc80007f5e0ff */
[----:B------:R-:W-:Y:S01]  /*0a10*/  @P0 IADD3 R17, P1, PT, R2, R25, RZ ;  /* 0x0000001902110210 */ /* 0x000fe20007f3e0ff */
[----:B------:R-:W4:Y:S01]  /*0a20*/  @P0 LDG.E R6, desc[UR10][R20.64+-0x4] ;  /* 0xfffffc0a14060981 */ /* 0x000f22000c1e1900 */
[----:B------:R-:W-:Y:S02]  /*0a30*/  @P0 LEA.HI.X.SX32 R19, R19, RZ, 0x1, P2 ;  /* 0x000000ff13130211 */ /* 0x000fe400010f0eff */
[----:B-1----:R-:W-:Y:S02]  /*0a40*/  @P0 LEA R14, P2, R8, R14, 0x2 ;  /* 0x0000000e080e0211 */ /* 0x002fe400078410ff */
[----:B------:R-:W-:Y:S02]  /*0a50*/  @P0 LEA.HI.X.SX32 R18, R25, RZ, 0x1, P1 ;  /* 0x000000ff19120211 */ /* 0x000fe400008f0eff */
[----:B--2---:R-:W-:Y:S02]  /*0a60*/  @P0 LEA R12, P3, R16, R12, 0x2 ;  /* 0x0000000c100c0211 */ /* 0x004fe400078610ff */
[----:B------:R-:W-:Y:S01]  /*0a70*/  @P0 LEA.HI.X R15, R8, R15, R23, 0x2, P2 ;  /* 0x0000000f080f0211 */ /* 0x000fe200010f1417 */
[----:B------:R-:W-:Y:S01]  /*0a80*/  HFMA2 R8, -RZ, RZ, 0, 0 ;  /* 0x00000000ff087431 */ /* 0x000fe200000001ff */
[----:B------:R-:W-:-:S02]  /*0a90*/  @P0 LEA.HI.X R13, R16, R13, R19, 0x2, P3 ;  /* 0x0000000d100d0211 */ /* 0x000fc400018f1413 */
[----:B---3--:R-:W-:-:S04]  /*0aa0*/  @P0 LEA R10, P1, R17, R10, 0x2 ;  /* 0x0000000a110a0211 */ /* 0x008fc800078210ff */
[----:B------:R-:W-:Y:S02]  /*0ab0*/  @P0 LEA.HI.X R11, R17, R11, R18, 0x2, P1 ;  /* 0x0000000b110b0211 */ /* 0x000fe400008f1412 */
[----:B------:R-:W-:Y:S01]  /*0ac0*/  CS2R R16, SRZ ;  /* 0x0000000000107805 */ /* 0x000fe2000001ff00 */
[----:B------:R-:W2:Y:S05]  /*0ad0*/  @P0 LDG.E R8, desc[UR10][R12.64+-0x4] ;  /* 0xfffffc0a0c080981 */ /* 0x000eaa000c1e1900 */
[----:B------:R-:W3:Y:S04]  /*0ae0*/  @P0 LDG.E R16, desc[UR10][R14.64+-0x4] ;  /* 0xfffffc0a0e100981 */ /* 0x000ee8000c1e1900 */
[----:B------:R-:W5:Y:S01]  /*0af0*/  @P0 LDG.E R17, desc[UR10][R10.64+-0x4] ;  /* 0xfffffc0a0a110981 */ /* 0x000f62000c1e1900 */
[C---:B------:R-:W-:Y:S01]  /*0b00*/  IMAD R19, R9.reuse, 0x510, R4 ;  /* 0x0000051009137824 */ /* 0x040fe200078e0204 */
[----:B------:R-:W-:-:S04]  /*0b10*/  IADD3 R9, PT, PT, R9, 0x4, RZ ;  /* 0x0000000409097810 */ /* 0x000fc80007ffe0ff */
[----:B----4-:R1:W-:Y:S04]  /*0b20*/  STS [R19], R6 ;  /* 0x0000000613007388 */ /* 0x0103e80000000800 */
[----:B--2---:R1:W-:Y:S04]  /*0b30*/  STS [R19+0x510], R8 ;  /* 0x0005100813007388 */ /* 0x0043e80000000800 */
[----:B---3--:R1:W-:Y:S04]  /*0b40*/  STS [R19+0xa20], R16 ;  /* 0x000a201013007388 */ /* 0x0083e80000000800 */
[----:B-----5:R1:W-:Y:S02]  /*0b50*/  STS [R19+0xf30], R17 ;  /* 0x000f301113007388 */ /* 0x0203e40000000800 */
.L_x_3:
[----:B------:R-:W-:Y:S05]  /*0b60*/  BRA.U !UP1, `(.L_x_0) ;  /* 0x0000000109b47547 */ /* 0x000fea000b800000 */
[----:B------:R-:W-:Y:S02]  /*0b70*/  UISETP.NE.AND UP0, UPT, UR5, 0x1, UPT ;  /* 0x000000010500788c */ /* 0x000fe4000bf05270 */
[----:B------:R-:W-:-:S04]  /*0b80*/  ULOP3.LUT UR4, UR4, 0x1, URZ, 0xc0, !UPT ;  /* 0x0000000104047892 */ /* 0x000fc8000f8ec0ff */
[----:B------:R-:W-:-:S03]  /*0b90*/  UISETP.NE.U32.AND UP1, UPT, UR4, 0x1, UPT ;  /* 0x000000010400788c */ /* 0x000fc6000bf25070 */
[----:B------:R-:W-:Y:S08]  /*0ba0*/  BRA.U !UP0, `(.L_x_4) ;  /* 0x0000000108647547 */ /* 0x000ff0000b800000 */
[----:B0-----:R-:W0:Y:S08]  /*0bb0*/  @P0 LDC.64 R14, c[0x0][0x390] ;  /* 0x0000e400ff0e0b82 */ /* 0x001e300000000a00 */
[----:B-1----:R-:W1:Y:S08]  /*0bc0*/  @P0 LDC.64 R16, c[0x0][0x390] ;  /* 0x0000e400ff100b82 */ /* 0x002e700000000a00 */
[----:B------:R-:W2:Y:S08]  /*0bd0*/  @P0 LDC.64 R10, c[0x0][0x380] ;  /* 0x0000e000ff0a0b82 */ /* 0x000eb00000000a00 */
[----:B------:R-:W3:Y:S01]  /*0be0*/  @P0 LDC.64 R12, c[0x0][0x380] ;  /* 0x0000e000ff0c0b82 */ /* 0x000ee20000000a00 */
[----:B0-----:R-:W-:-:S05]  /*0bf0*/  @P0 IMAD R14, R9, R14, R14 ;  /* 0x0000000e090e0224 */ /* 0x001fca00078e020e */
[----:B------:R-:W-:Y:S01]  /*0c00*/  @P0 IADD3 R14, PT, PT, R7, R14, RZ ;  /* 0x0000000e070e0210 */ /* 0x000fe20007ffe0ff */
[----:B-1----:R-:W-:-:S04]  /*0c10*/  @P0 IMAD R16, R9, R16, R7 ;  /* 0x0000001009100224 */ /* 0x002fc800078e0207 */
[----:B------:R-:W-:Y:S02]  /*0c20*/  @P0 IMAD R15, R14, R15, RZ ;  /* 0x0000000f0e0f0224 */ /* 0x000fe400078e02ff */
[----:B------:R-:W-:-:S03]  /*0c30*/  @P0 IMAD R17, R16, R17, RZ ;  /* 0x0000001110110224 */ /* 0x000fc600078e02ff */
[C---:B------:R-:W-:Y:S02]  /*0c40*/  @P0 IADD3 R8, P2, PT, R2.reuse, R15, RZ ;  /* 0x0000000f02080210 */ /* 0x040fe40007f5e0ff */
[----:B------:R-:W-:Y:S02]  /*0c50*/  @P0 IADD3 R6, P1, PT, R2, R17, RZ ;  /* 0x0000001102060210 */ /* 0x000fe40007f3e0ff */
[----:B------:R-:W-:Y:S02]  /*0c60*/  @P0 LEA.HI.X.SX32 R15, R15, RZ, 0x1, P2 ;  /* 0x000000ff0f0f0211 */ /* 0x000fe400010f0eff */
[----:B--2---:R-:W-:Y:S02]  /*0c70*/  @P0 LEA R10, P2, R8, R10, 0x2 ;  /* 0x0000000a080a0211 */ /* 0x004fe400078410ff */
[----:B------:R-:W-:Y:S02]  /*0c80*/  @P0 LEA.HI.X.SX32 R17, R17, RZ, 0x1, P1 ;  /* 0x000000ff11110211 */ /* 0x000fe400008f0eff */
[----:B---3--:R-:W-:-:S02]  /*0c90*/  @P0 LEA R12, P1, R6, R12, 0x2 ;  /* 0x0000000c060c0211 */ /* 0x008fc400078210ff */
[----:B------:R-:W-:Y:S01]  /*0ca0*/  @P0 LEA.HI.X R11, R8, R11, R15, 0x2, P2 ;  /* 0x0000000b080b0211 */ /* 0x000fe200010f140f */
[----:B------:R-:W-:Y:S01]  /*0cb0*/  HFMA2 R8, -RZ, RZ, 0, 0 ;  /* 0x00000000ff087431 */ /* 0x000fe200000001ff */
[----:B------:R-:W-:Y:S02]  /*0cc0*/  @P0 LEA.HI.X R13, R6, R13, R17, 0x2, P1 ;  /* 0x0000000d060d0211 */ /* 0x000fe400008f1411 */
[----:B------:R-:W-:-:S06]  /*0cd0*/  MOV R6, RZ ;  /* 0x000000ff00067202 */ /* 0x000fcc0000000f00 */
[----:B------:R-:W2:Y:S04]  /*0ce0*/  @P0 LDG.E R6, desc[UR10][R12.64+-0x4] ;  /* 0xfffffc0a0c060981 */ /* 0x000ea8000c1e1900 */
[----:B------:R-:W3:Y:S01]  /*0cf0*/  @P0 LDG.E R8, desc[UR10][R10.64+-0x4] ;  /* 0xfffffc0a0a080981 */ /* 0x000ee2000c1e1900 */
[C---:B------:R-:W-:Y:S01]  /*0d00*/  IMAD R15, R9.reuse, 0x510, R4 ;  /* 0x00000510090f7824 */ /* 0x040fe200078e0204 */
[----:B------:R-:W-:-:S04]  /*0d10*/  IADD3 R9, PT, PT, R9, 0x2, RZ ;  /* 0x0000000209097810 */ /* 0x000fc80007ffe0ff */
[----:B--2---:R2:W-:Y:S04]  /*0d20*/  STS [R15], R6 ;  /* 0x000000060f007388 */ /* 0x0045e80000000800 */
[----:B---3--:R2:W-:Y:S02]  /*0d30*/  STS [R15+0x510], R8 ;  /* 0x000510080f007388 */ /* 0x0085e40000000800 */
.L_x_4:
[----:B------:R-:W-:Y:S05]  /*0d40*/  BRA.U UP1, `(.L_x_0) ;  /* 0x00000001013c7547 */ /* 0x000fea000b800000 */
[----:B------:R-:W-:Y:S01]  /*0d50*/  BSSY.RECONVERGENT B0, `(.L_x_5) ;  /* 0x000000d000007945 */ /* 0x000fe20003800200 */
[----:B------:R-:W-:Y:S01]  /*0d60*/  IMAD R11, R9, 0x510, R4 ;  /* 0x00000510090b7824 */ /* 0x000fe200078e0204 */
[----:B012---:R-:W-:Y:S02]  /*0d70*/  MOV R6, RZ ;  /* 0x000000ff00067202 */ /* 0x007fe40000000f00 */
[----:B------:R-:W-:Y:S05]  /*0d80*/  @!P0 BRA `(.L_x_6) ;  /* 0x0000000000248947 */ /* 0x000fea0003800000 */
[----:B------:R-:W0:Y:S01]  /*0d90*/  LDCU.64 UR4, c[0x0][0x390] ;  /* 0x00007200ff0477ac */ /* 0x000e220008000a00 */
[----:B------:R-:W1:Y:S01]  /*0da0*/  LDCU.64 UR6, c[0x0][0x380] ;  /* 0x00007000ff0677ac */ /* 0x000e620008000a00 */
[----:B0-----:R-:W-:-:S04]  /*0db0*/  IMAD R7, R9, UR4, R7 ;  /* 0x0000000409077c24 */ /* 0x001fc8000f8e0207 */
[----:B------:R-:W-:-:S05]  /*0dc0*/  IMAD R7, R7, UR5, RZ ;  /* 0x0000000507077c24 */ /* 0x000fca000f8e02ff */
[----:B------:R-:W-:-:S04]  /*0dd0*/  IADD3 R4, P0, PT, R2, R7, RZ ;  /* 0x0000000702047210 */ /* 0x000fc80007f1e0ff */
[----:B------:R-:W-:Y:S02]  /*0de0*/  LEA.HI.X.SX32 R7, R7, RZ, 0x1, P0 ;  /* 0x000000ff07077211 */ /* 0x000fe400000f0eff */
[----:B-1----:R-:W-:-:S04]  /*0df0*/  LEA R6, P0, R4, UR6, 0x2 ;  /* 0x0000000604067c11 */ /* 0x002fc8000f8010ff */
[----:B------:R-:W-:-:S05]  /*0e00*/  LEA.HI.X R7, R4, UR7, R7, 0x2, P0 ;  /* 0x0000000704077c11 */ /* 0x000fca00080f1407 */
[----:B------:R0:W5:Y:S04]  /*0e10*/  LDG.E R6, desc[UR10][R6.64+-0x4] ;  /* 0xfffffc0a06067981 */ /* 0x000168000c1e1900 */
.L_x_6:
[----:B------:R-:W-:Y:S05]  /*0e20*/  BSYNC.RECONVERGENT B0 ;  /* 0x0000000000007941 */ /* 0x000fea0003800200 */
.L_x_5:
[----:B-----5:R3:W-:Y:S02]  /*0e30*/  STS [R11], R6 ;  /* 0x000000060b007388 */ /* 0x0207e40000000800 */
.L_x_0:
[----:B------:R-:W4:Y:S01]  /*0e40*/  LDCU.64 UR6, c[0x0][0x390] ;  /* 0x00007200ff0677ac */ /* 0x000f220008000a00 */
[----:B------:R-:W5:Y:S08]  /*0e50*/  LDC R4, c[0x0][0x39c] ;  /* 0x0000e700ff047b82 */ /* 0x000f700000000800 */
[----:B------:R-:W-:Y:S01]  /*0e60*/  BAR.SYNC.DEFER_BLOCKING 0x0 ;  /* 0x0000000000007b1d */ /* 0x000fe20000010000 */
[----:B------:R-:W-:-:S02]  /*0e70*/  LOP3.LUT P0, RZ, R0, 0x3f0, R3, 0xc8, !PT ;  /* 0x000003f000ff7812 */ /* 0x000fc4000780c803 */
[----:B----4-:R-:W-:-:S04]  /*0e80*/  ISETP.GE.AND P1, PT, R2, UR7, PT ;  /* 0x0000000702007c0c */ /* 0x010fc8000bf26270 */
[----:B------:R-:W-:-:S04]  /*0e90*/  ISETP.GE.OR P1, PT, R5, UR6, P1 ;  /* 0x0000000605007c0c */ /* 0x000fc80008f26670 */
[----:B------:R-:W-:-:S04]  /*0ea0*/  PLOP3.LUT P0, PT, P1, P0, PT, 0xf8, 0x8f ;  /* 0x00000000008f781c */ /* 0x000fc80000f01f70 */
[----:B-----5:R-:W-:-:S13]  /*0eb0*/  ISETP.LT.OR P0, PT, R4, 0x1, P0 ;  /* 0x000000010400780c */ /* 0x020fda0000701670 */
[----:B------:R-:W-:Y:S05]  /*0ec0*/  @P0 EXIT ;  /* 0x000000000000094d */ /* 0x000fea0003800000 */
[----:B------:R-:W4:Y:S02]  /*0ed0*/  LDCU UR5, c[0x0][0x398] ;  /* 0x00007300ff0577ac */ /* 0x000f240008000800 */
[----:B----4-:R-:W-:-:S09]  /*0ee0*/  UISETP.GE.AND UP0, UPT, UR5, 0x1, UPT ;  /* 0x000000010500788c */ /* 0x010fd2000bf06270 */
[----:B------:R-:W-:Y:S05]  /*0ef0*/  BRA.U !UP0, `(.L_x_7) ;  /* 0x0000000d08cc7547 */ /* 0x000fea000b800000 */
[----:B------:R-:W4:Y:S01]  /*0f00*/  S2UR UR6, SR_CgaCtaId ;  /* 0x00000000000679c3 */ /* 0x000f220000008800 */
[----:B------:R-:W-:Y:S01]  /*0f10*/  UMOV UR4, 0x400 ;  /* 0x0000040000047882 */ /* 0x000fe20000000000 */
[----:B------:R-:W-:Y:S01]  /*0f20*/  IMAD R0, R0, 0x12, R3 ;  /* 0x0000001200007824 */ /* 0x000fe200078e0203 */
[----:B------:R-:W-:Y:S02]  /*0f30*/  UIMAD UR9, UR5, 0x9, URZ ;  /* 0x00000009050978a4 */ /* 0x000fe4000f8e02ff */
[----:B------:R-:W-:Y:S02]  /*0f40*/  UIADD3 UR5, UPT, UPT, -UR5, URZ, URZ ;  /* 0x000000ff05057290 */ /* 0x000fe4000fffe1ff */
[----:B----4-:R-:W-:-:S06]  /*0f50*/  ULEA UR4, UR6, UR4, 0x18 ;  /* 0x0000000406047291 */ /* 0x010fcc000f8ec0ff */
[----:B------:R-:W-:Y:S01]  /*0f60*/  LEA R0, R0, UR4, 0x2 ;  /* 0x0000000400007c11 */ /* 0x000fe2000f8e10ff */
[----:B------:R-:W-:-:S03]  /*0f70*/  UMOV UR4, URZ ;  /* 0x000000ff00047c82 */ /* 0x000fc60008000000 */
[----:B------:R-:W-:-:S07]  /*0f80*/  IADD3 R0, PT, PT, R0, 0x4c, RZ ;  /* 0x0000004c00007810 */ /* 0x000fce0007ffe0ff */
.L_x_13:
[----:B------:R-:W4:Y:S01]  /*0f90*/  LDCU UR7, c[0x0][0x398] ;  /* 0x00007300ff0777ac */ /* 0x000f220008000800 */
[----:B0-----:R-:W-:Y:S01]  /*0fa0*/  HFMA2 R4, -RZ, RZ, 0, 0 ;  /* 0x00000000ff047431 */ /* 0x001fe200000001ff */
[----:B------:R-:W-:Y:S01]  /*0fb0*/  MOV R3, R0 ;  /* 0x0000000000037202 */ /* 0x000fe20000000f00 */
[----:B------:R-:W-:Y:S02]  /*0fc0*/  UIMAD UR6, UR9, UR4, URZ ;  /* 0x00000004090672a4 */ /* 0x000fe4000f8e02ff */
[----:B----4-:R-:W-:-:S03]  /*0fd0*/  UIADD3 UR8, UPT, UPT, -UR7, URZ, URZ ;  /* 0x000000ff07087290 */ /* 0x010fc6000fffe1ff */
[----:B------:R-:W-:Y:S01]  /*0fe0*/  UMOV UR7, 0x10 ;  /* 0x0000001000077882 */ /* 0x000fe20000000000 */
[----:B------:R-:W-:Y:S02]  /*0ff0*/  UISETP.GE.AND UP0, UPT, UR8, URZ, UPT ;  /* 0x000000ff0800728c */ /* 0x000fe4000bf06270 */
[----:B------:R-:W-:-:S03]  /*1000*/  UIMAD UR7, UR6, 0x4, UR7 ;  /* 0x00000004060778a4 */ /* 0x000fc6000f8e0207 */
[----:B------:R-:W-:-:S04]  /*1010*/  UMOV UR6, UR5 ;  /* 0x0000000500067c82 */ /* 0x000fc80008000000 */
[----:B------:R-:W-:Y:S05]  /*1020*/  BRA.U UP0, `(.L_x_8) ;  /* 0x0000000900d47547 */ /* 0x000fea000b800000 */
[----:B------:R-:W-:Y:S02]  /*1030*/  UIADD3 UR8, UPT, UPT, -UR6, URZ, URZ ;  /* 0x000000ff06087290 */ /* 0x000fe4000fffe1ff */
[----:B------:R-:W-:Y:S02]  /*1040*/  UPLOP3.LUT UP0, UPT, UPT, UPT, UPT, 0x80, 0x8 ;  /* 0x000000000008789c */ /* 0x000fe40003f0f070 */
[----:B------:R-:W-:-:S09]  /*1050*/  UISETP.GT.AND UP1, UPT, UR8, 0x3, UPT ;  /* 0x000000030800788c */ /* 0x000fd2000bf24270 */
[----:B------:R-:W-:Y:S05]  /*1060*/  BRA.U !UP1, `(.L_x_9) ;  /* 0x0000000509c87547 */ /* 0x000fea000b800000 */
[----:B------:R-:W-:-:S11]  /*1070*/  UPLOP3.LUT UP0, UPT, UPT, UPT, UPT, 0x40, 0x4 ;  /* 0x000000000004789c */ /* 0x000fd60003f0e870 */
.L_x_10:
[----:B------:R-:W4:Y:S01]  /*1080*/  LDS R9, [R3+-0x4c] ;  /* 0xffffb40003097984 */ /* 0x000f220000000800 */
[----:B------:R-:W4:Y:S03]  /*1090*/  LDCU UR8, c[0x3][UR7+-0x10] ;  /* 0x00fffe00070877ac */ /* 0x000f260008000800 */
[----:B012---:R-:W0:Y:S01]  /*10a0*/  LDS R8, [R3+-0x48] ;  /* 0xffffb80003087984 */ /* 0x007e220000000800 */
[----:B------:R-:W0:Y:S03]  /*10b0*/  LDCU UR12, c[0x3][UR7+-0xc] ;  /* 0x00fffe80070c77ac */ /* 0x000e260008000800 */
[----:B------:R-:W1:Y:S01]  /*10c0*/  LDS R10, [R3+-0x44] ;  /* 0xffffbc00030a7984 */ /* 0x000e620000000800 */
[----:B------:R-:W1:Y:S03]  /*10d0*/  LDCU UR13, c[0x3][UR7+-0x8] ;  /* 0x00ffff00070d77ac */ /* 0x000e660008000800 */
[----:B---3--:R-:W2:Y:S01]  /*10e0*/  LDS R11, [R3+-0x4] ;  /* 0xfffffc00030b7984 */ /* 0x008ea20000000800 */
[----:B------:R-:W2:Y:S03]  /*10f0*/  LDCU UR14, c[0x3][UR7+-0x4] ;  /* 0x00ffff80070e77ac */ /* 0x000ea60008000800 */
[----:B------:R-:W3:Y:S01]  /*1100*/  LDS R12, [R3] ;  /* 0x00000000030c7984 */ /* 0x000ee20000000800 */
[----:B------:R-:W3:Y:S03]  /*1110*/  LDCU UR15, c[0x3][UR7] ;  /* 0x00c00000070f77ac */ /* 0x000ee60008000800 */
[----:B------:R-:W5:Y:S01]  /*1120*/  LDS R13, [R3+0x4] ;  /* 0x00000400030d7984 */ /* 0x000f620000000800 */
[----:B------:R-:W-:-:S03]  /*1130*/  UIADD3 UR6, UPT, UPT, UR6, 0x4, URZ ;  /* 0x0000000406067890 */ /* 0x000fc6000fffe0ff */
[----:B------:R-:W5:Y:S01]  /*1140*/  LDS R14, [R3+0x44] ;  /* 0x00004400030e7984 */ /* 0x000f620000000800 */
[----:B------:R-:W-:-:S03]  /*1150*/  UISETP.GE.AND UP1, UPT, UR6, -0x3, UPT ;  /* 0xfffffffd0600788c */ /* 0x000fc6000bf26270 */
[----:B------:R-:W5:Y:S04]  /*1160*/  LDS R15, [R3+0x48] ;  /* 0x00004800030f7984 */ /* 0x000f680000000800 */
[----:B------:R-:W5:Y:S04]  /*1170*/  LDS R7, [R3+0x4c] ;  /* 0x00004c0003077984 */ /* 0x000f680000000800 */
[----:B------:R-:W5:Y:S01]  /*1180*/  LDS R6, [R3+0x4c4] ;  /* 0x0004c40003067984 */ /* 0x000f620000000800 */
[----:B----4-:R-:W-:Y:S01]  /*1190*/  FFMA R9, R9, UR8, R4 ;  /* 0x0000000809097c23 */ /* 0x010fe20008000004 */
[----:B------:R-:W5:Y:S02]  /*11a0*/  LDCU UR8, c[0x3][UR7+0x4] ;  /* 0x00c00080070877ac */ /* 0x000f640008000800 */
[----:B------:R-:W4:Y:S01]  /*11b0*/  LDS R4, [R3+0x4c8] ;  /* 0x0004c80003047984 */ /* 0x000f220000000800 */
[----:B0-----:R-:W-:Y:S01]  /*11c0*/  FFMA R9, R8, UR12, R9 ;  /* 0x0000000c08097c23 */ /* 0x001fe20008000009 */
[----:B------:R-:W0:Y:S02]  /*11d0*/  LDCU UR12, c[0x3][UR7+0x8] ;  /* 0x00c00100070c77ac */ /* 0x000e240008000800 */
[----:B------:R-:W4:Y:S01]  /*11e0*/  LDS R8, [R3+0x4cc] ;  /* 0x0004cc0003087984 */ /* 0x000f220000000800 */
[----:B-1----:R-:W-:Y:S01]  /*11f0*/  FFMA R10, R10, UR13, R9 ;  /* 0x0000000d0a0a7c23 */ /* 0x002fe20008000009 */
[----:B------:R-:W1:Y:S02]  /*1200*/  LDCU UR13, c[0x3][UR7+0xc] ;  /* 0x00c00180070d77ac */ /* 0x000e640008000800 */
[----:B------:R-:W4:Y:S01]  /*1210*/  LDS R9, [R3+0x50c] ;  /* 0x00050c0003097984 */ /* 0x000f220000000800 */
[----:B--2---:R-:W-:Y:S01]  /*1220*/  FFMA R11, R11, UR14, R10 ;  /* 0x0000000e0b0b7c23 */ /* 0x004fe2000800000a */
[----:B------:R-:W2:Y:S02]  /*1230*/  LDCU UR14, c[0x3][UR7+0x10] ;  /* 0x00c00200070e77ac */ /* 0x000ea40008000800 */
[----:B------:R-:W4:Y:S01]  /*1240*/  LDS R10, [R3+0x510] ;  /* 0x00051000030a7984 */ /* 0x000f220000000800 */
[----:B---3--:R-:W-:Y:S01]  /*1250*/  FFMA R12, R12, UR15, R11 ;  /* 0x0000000f0c0c7c23 */ /* 0x008fe2000800000b */
[----:B------:R-:W3:Y:S02]  /*1260*/  LDCU UR15, c[0x3][UR7+0x14] ;  /* 0x00c00280070f77ac */ /* 0x000ee40008000800 */
[----:B------:R-:W4:Y:S01]  /*1270*/  LDS R11, [R3+0x514] ;  /* 0x00051400030b7984 */ /* 0x000f220000000800 */
[----:B-----5:R-:W-:Y:S01]  /*1280*/  FFMA R13, R13, UR8, R12 ;  /* 0x000000080d0d7c23 */ /* 0x020fe2000800000c */
[----:B------:R-:W4:Y:S02]  /*1290*/  LDCU UR8, c[0x3][UR7+0x18] ;  /* 0x00c00300070877ac */ /* 0x000f240008000800 */
[----:B------:R-:W5:Y:S01]  /*12a0*/  LDS R12, [R3+0x554] ;  /* 0x00055400030c7984 */ /* 0x000f620000000800 */
[----:B0-----:R-:W-:Y:S01]  /*12b0*/  FFMA R14, R14, UR12, R13 ;  /* 0x0000000c0e0e7c23 */ /* 0x001fe2000800000d */
[----:B------:R-:W0:Y:S02]  /*12c0*/  LDCU UR12, c[0x3][UR7+0x1c] ;  /* 0x00c00380070c77ac */ /* 0x000e240008000800 */
[----:B------:R-:W5:Y:S01]  /*12d0*/  LDS R13, [R3+0x558] ;  /* 0x00055800030d7984 */ /* 0x000f620000000800 */
[----:B-1----:R-:W-:Y:S01]  /*12e0*/  FFMA R16, R15, UR13, R14 ;  /* 0x0000000d0f107c23 */ /* 0x002fe2000800000e */
[----:B------:R-:W1:Y:S02]  /*12f0*/  LDCU UR13, c[0x3][UR7+0x20] ;  /* 0x00c00400070d77ac */ /* 0x000e640008000800 */
[----:B------:R-:W5:Y:S01]  /*1300*/  LDS R14, [R3+0x55c] ;  /* 0x00055c00030e7984 */ /* 0x000f620000000800 */
[----:B--2---:R-:W-:Y:S01]  /*1310*/  FFMA R15, R7, UR14, R16 ;  /* 0x0000000e070f7c23 */ /* 0x004fe20008000010 */
[----:B------:R-:W2:Y:S02]  /*1320*/  LDCU UR14, c[0x3][UR7+0x24] ;  /* 0x00c00480070e77ac */ /* 0x000ea40008000800 */
[----:B------:R-:W5:Y:S01]  /*1330*/  LDS R7, [R3+0x9d4] ;  /* 0x0009d40003077984 */ /* 0x000f620000000800 */
[----:B---3--:R-:W-:Y:S01]  /*1340*/  FFMA R15, R6, UR15, R15 ;  /* 0x0000000f060f7c23 */ /* 0x008fe2000800000f */
[----:B------:R-:W3:Y:S02]  /*1350*/  LDCU UR15, c[0x3][UR7+0x28] ;  /* 0x00c00500070f77ac */ /* 0x000ee40008000800 */
        /* <DEDUP_REMOVED lines=31> */
[----:B----4-:R-:W-:-:S03]  /*1550*/  FFMA R15, R4, UR8, R15 ;  /* 0x00000008040f7c23 */ /* 0x010fc6000800000f */
[----:B------:R-:W4:Y:S01]  /*1560*/  LDS R17, [R3+0xf2c] ;  /* 0x000f2c0003117984 */ /* 0x000f220000000800 */
[----:B------:R-:W5:Y:S01]  /*1570*/  LDCU UR8, c[0x3][UR7+0x54] ;  /* 0x00c00a80070877ac */ /* 0x000f620008000800 */
[----:B0-----:R-:W-:Y:S02]  /*1580*/  FFMA R8, R8, UR12, R15 ;  /* 0x0000000c08087c23 */ /* 0x001fe4000800000f */
[----:B------:R-:W-:Y:S01]  /*1590*/  LDS R19, [R3+0xf34] ;  /* 0x000f340003137984 */ /* 0x000fe20000000800 */
[----:B------:R-:W0:Y:S01]  /*15a0*/  LDCU UR12, c[0x3][UR7+0x58] ;  /* 0x00c00b00070c77ac */ /* 0x000e220008000800 */
[----:B-1----:R-:W-:Y:S02]  /*15b0*/  FFMA R9, R9, UR13, R8 ;  /* 0x0000000d09097c23 */ /* 0x002fe40008000008 */
[----:B------:R-:W1:Y:S01]  /*15c0*/  LDS R15, [R3+0xf30] ;  /* 0x000f3000030f7984 */ /* 0x000e620000000800 */
[----:B------:R-:W0:Y:S01]  /*15d0*/  LDCU UR13, c[0x3][UR7+0x5c] ;  /* 0x00c00b80070d77ac */ /* 0x000e220008000800 */
[----:B--2---:R-:W-:-:S02]  /*15e0*/  FFMA R10, R10, UR14, R9 ;  /* 0x0000000e0a0a7c23 */ /* 0x004fc40008000009 */
[----:B------:R-:W-:Y:S01]  /*15f0*/  LDS R21, [R3+0xf78] ;  /* 0x000f780003157984 */ /* 0x000fe20000000800 */
[----:B------:R-:W2:Y:S01]  /*1600*/  LDCU UR14, c[0x3][UR7+0x60] ;  /* 0x00c00c00070e77ac */ /* 0x000ea20008000800 */
[----:B---3--:R-:W-:Y:S02]  /*1610*/  FFMA R11, R11, UR15, R10 ;  /* 0x0000000f0b0b7c23 */ /* 0x008fe4000800000a */
[----:B------:R-:W3:Y:S01]  /*1620*/  LDS R9, [R3+0xf74] ;  /* 0x000f740003097984 */ /* 0x000ee20000000800 */
[----:B------:R-:W2:Y:S01]  /*1630*/  LDCU UR15, c[0x3][UR7+0x64] ;  /* 0x00c00c80070f77ac */ /* 0x000ea20008000800 */
[----:B-----5:R-:W-:Y:S02]  /*1640*/  FFMA R12, R12, UR8, R11 ;  /* 0x000000080c0c7c23 */ /* 0x020fe4000800000b */
[----:B------:R5:W3:Y:S01]  /*1650*/  LDS R11, [R3+0xf7c] ;  /* 0x000f7c00030b7984 */ /* 0x000ae20000000800 */
[----:B------:R-:W4:Y:S01]  /*1660*/  LDCU UR8, c[0x3][UR7+0x68] ;  /* 0x00c00d00070877ac */ /* 0x000f220008000800 */
[----:B0-----:R-:W-:Y:S01]  /*1670*/  FFMA R13, R13, UR12, R12 ;  /* 0x0000000c0d0d7c23 */ /* 0x001fe2000800000c */
[----:B------:R-:W1:Y:S03]  /*1680*/  LDCU UR12, c[0x3][UR7+0x6c] ;  /* 0x00c00d80070c77ac */ /* 0x000e660008000800 */
[----:B------:R-:W-:Y:S01]  /*1690*/  FFMA R14, R14, UR13, R13 ;  /* 0x0000000d0e0e7c23 */ /* 0x000fe2000800000d */
[----:B-----5:R-:W-:Y:S01]  /*16a0*/  IADD3 R3, PT, PT, R3, 0x1440, RZ ;  /* 0x0000144003037810 */ /* 0x020fe20007ffe0ff */
[----:B------:R-:W0:Y:S02]  /*16b0*/  LDCU UR13, c[0x3][UR7+0x70] ;  /* 0x00c00e00070d77ac */ /* 0x000e240008000800 */
[----:B--2---:R-:W-:Y:S01]  /*16c0*/  FFMA R7, R7, UR14, R14 ;  /* 0x0000000e07077c23 */ /* 0x004fe2000800000e */
[----:B------:R-:W3:Y:S03]  /*16d0*/  LDCU UR14, c[0x3][UR7+0x74] ;  /* 0x00c00e80070e77ac */ /* 0x000ee60008000800 */
[----:B------:R-:W-:Y:S01]  /*16e0*/  FFMA R6, R6, UR15, R7 ;  /* 0x0000000f06067c23 */ /* 0x000fe20008000007 */
[----:B------:R-:W2:Y:S03]  /*16f0*/  LDCU UR15, c[0x3][UR7+0x78] ;  /* 0x00c00f00070f77ac */ /* 0x000ea60008000800 */
[----:B----4-:R-:W-:Y:S01]  /*1700*/  FFMA R6, R17, UR8, R6 ;  /* 0x0000000811067c23 */ /* 0x010fe20008000006 */
[----:B------:R-:W4:Y:S01]  /*1710*/  LDCU UR8, c[0x3][UR7+0x7c] ;  /* 0x00c00f80070877ac */ /* 0x000f220008000800 */
[----:B------:R-:W-:-:S02]  /*1720*/  UIADD3 UR7, UPT, UPT, UR7, 0x90, URZ ;  /* 0x0000009007077890 */ /* 0x000fc4000fffe0ff */
[----:B-1----:R-:W-:-:S04]  /*1730*/  FFMA R6, R15, UR12, R6 ;  /* 0x0000000c0f067c23 */ /* 0x002fc80008000006 */
[----:B0-----:R-:W-:-:S04]  /*1740*/  FFMA R6, R19, UR13, R6 ;  /* 0x0000000d13067c23 */ /* 0x001fc80008000006 */
[----:B---3--:R-:W-:-:S04]  /*1750*/  FFMA R6, R9, UR14, R6 ;  /* 0x0000000e09067c23 */ /* 0x008fc80008000006 */
[----:B--2---:R-:W-:-:S04]  /*1760*/  FFMA R6, R21, UR15, R6 ;  /* 0x0000000f15067c23 */ /* 0x004fc80008000006 */
[----:B----4-:R-:W-:Y:S01]  /*1770*/  FFMA R4, R11, UR8, R6 ;  /* 0x000000080b047c23 */ /* 0x010fe20008000006 */
[----:B------:R-:W-:Y:S06]  /*1780*/  BRA.U !UP1, `(.L_x_10) ;  /* 0xfffffff9093c7547 */ /* 0x000fec000b83ffff */
.L_x_9:
[----:B------:R-:W-:-:S04]  /*1790*/  UIADD3 UR8, UPT, UPT, -UR6, URZ, URZ ;  /* 0x000000ff06087290 */ /* 0x000fc8000fffe1ff */
[----:B------:R-:W-:-:S09]  /*17a0*/  UISETP.GT.AND UP1, UPT, UR8, 0x1, UPT ;  /* 0x000000010800788c */ /* 0x000fd2000bf24270 */
[----:B------:R-:W-:Y:S05]  /*17b0*/  BRA.U !UP1, `(.L_x_11) ;  /* 0x0000000109e87547 */ /* 0x000fea000b800000 */
[----:B------:R-:W4:Y:S01]  /*17c0*/  LDS R9, [R3+-0x4c] ;  /* 0xffffb40003097984 */ /* 0x000f220000000800 */
[----:B------:R-:W4:Y:S03]  /*17d0*/  LDCU UR8, c[0x3][UR7+-0x10] ;  /* 0x00fffe00070877ac */ /* 0x000f260008000800 */
[----:B012---:R-:W0:Y:S01]  /*17e0*/  LDS R8, [R3+-0x48] ;  /* 0xffffb80003087984 */ /* 0x007e220000000800 */
[----:B------:R-:W0:Y:S03]  /*17f0*/  LDCU UR12, c[0x3][UR7+-0xc] ;  /* 0x00fffe80070c77ac */ /* 0x000e260008000800 */
[----:B------:R-:W1:Y:S01]  /*1800*/  LDS R10, [R3+-0x44] ;  /* 0xffffbc00030a7984 */ /* 0x000e620000000800 */
[----:B------:R-:W1:Y:S03]  /*1810*/  LDCU UR13, c[0x3][UR7+-0x8] ;  /* 0x00ffff00070d77ac */ /* 0x000e660008000800 */
[----:B------:R-:W2:Y:S01]  /*1820*/  LDS R12, [R3+-0x4] ;  /* 0xfffffc00030c7984 */ /* 0x000ea20000000800 */
[----:B------:R-:W2:Y:S03]  /*1830*/  LDCU UR14, c[0x3][UR7+-0x4] ;  /* 0x00ffff80070e77ac */ /* 0x000ea60008000800 */
[----:B------:R-:W5:Y:S01]  /*1840*/  LDS R14, [R3] ;  /* 0x00000000030e7984 */ /* 0x000f620000000800 */
[----:B------:R-:W5:Y:S03]  /*1850*/  LDCU UR15, c[0x3][UR7] ;  /* 0x00c00000070f77ac */ /* 0x000f660008000800 */
[----:B------:R-:W5:Y:S01]  /*1860*/  LDS R16, [R3+0x4] ;  /* 0x0000040003107984 */ /* 0x000f620000000800 */
[----:B------:R-:W-:-:S02]  /*1870*/  UIADD3 UR6, UPT, UPT, UR6, 0x2, URZ ;  /* 0x0000000206067890 */ /* 0x000fc4000fffe0ff */
[----:B------:R-:W-:Y:S01]  /*1880*/  UPLOP3.LUT UP0, UPT, UPT, UPT, UPT, 0x40, 0x4 ;  /* 0x000000000004789c */ /* 0x000fe20003f0e870 */
[----:B------:R-:W5:Y:S04]  /*1890*/  LDS R18, [R3+0x44] ;  /* 0x0000440003127984 */ /* 0x000f680000000800 */
[----:B------:R-:W5:Y:S04]  /*18a0*/  LDS R20, [R3+0x48] ;  /* 0x0000480003147984 */ /* 0x000f680000000800 */
[----:B------:R-:W5:Y:S04]  /*18b0*/  LDS R7, [R3+0x4c] ;  /* 0x00004c0003077984 */ /* 0x000f680000000800 */
[----:B---3--:R-:W3:Y:S01]  /*18c0*/  LDS R6, [R3+0x4c4] ;  /* 0x0004c40003067984 */ /* 0x008ee20000000800 */
[----:B----4-:R-:W-:Y:S01]  /*18d0*/  FFMA R9, R9, UR8, R4 ;  /* 0x0000000809097c23 */ /* 0x010fe20008000004 */
[----:B------:R-:W4:Y:S02]  /*18e0*/  LDCU UR8, c[0x3][UR7+0x4] ;  /* 0x00c00080070877ac */ /* 0x000f240008000800 */
[----:B------:R-:W3:Y:S01]  /*18f0*/  LDS R4, [R3+0x4c8] ;  /* 0x0004c80003047984 */ /* 0x000ee20000000800 */
[----:B0-----:R-:W-:Y:S01]  /*1900*/  FFMA R9, R8, UR12, R9 ;  /* 0x0000000c08097c23 */ /* 0x001fe20008000009 */
[----:B------:R-:W0:Y:S02]  /*1910*/  LDCU UR12, c[0x3][UR7+0x8] ;  /* 0x00c00100070c77ac */ /* 0x000e240008000800 */
[----:B------:R-:W3:Y:S01]  /*1920*/  LDS R8, [R3+0x4cc] ;  /* 0x0004cc0003087984 */ /* 0x000ee20000000800 */
[----:B-1----:R-:W-:Y:S01]  /*1930*/  FFMA R9, R10, UR13, R9 ;  /* 0x0000000d0a097c23 */ /* 0x002fe20008000009 */
[----:B------:R-:W1:Y:S02]  /*1940*/  LDCU UR13, c[0x3][UR7+0xc] ;  /* 0x00c00180070d77ac */ /* 0x000e640008000800 */
[----:B------:R-:W3:Y:S01]  /*1950*/  LDS R10, [R3+0x50c] ;  /* 0x00050c00030a7984 */ /* 0x000ee20000000800 */
[----:B--2---:R-:W-:Y:S01]  /*1960*/  FFMA R9, R12, UR14, R9 ;  /* 0x0000000e0c097c23 */ /* 0x004fe20008000009 */
[----:B------:R-:W2:Y:S02]  /*1970*/  LDCU UR14, c[0x3][UR7+0x10] ;  /* 0x00c00200070e77ac */ /* 0x000ea40008000800 */
[----:B------:R-:W3:Y:S01]  /*1980*/  LDS R12, [R3+0x510] ;  /* 0x00051000030c7984 */ /* 0x000ee20000000800 */
[----:B-----5:R-:W-:Y:S01]  /*1990*/  FFMA R9, R14, UR15, R9 ;  /* 0x0000000f0e097c23 */ /* 0x020fe20008000009 */
[----:B------:R-:W3:Y:S02]  /*19a0*/  LDCU UR15, c[0x3][UR7+0x14] ;  /* 0x00c00280070f77ac */ /* 0x000ee40008000800 */
[----:B------:R-:W5:Y:S01]  /*19b0*/  LDS R14, [R3+0x514] ;  /* 0x00051400030e7984 */ /* 0x000f620000000800 */
[----:B----4-:R-:W-:Y:S01]  /*19c0*/  FFMA R9, R16, UR8, R9 ;  /* 0x0000000810097c23 */ /* 0x010fe20008000009 */
[----:B------:R-:W4:Y:S02]  /*19d0*/  LDCU UR8, c[0x3][UR7+0x18] ;  /* 0x00c00300070877ac */ /* 0x000f240008000800 */
[----:B------:R-:W5:Y:S01]  /*19e0*/  LDS R16, [R3+0x554] ;  /* 0x0005540003107984 */ /* 0x000f620000000800 */
[----:B0-----:R-:W-:Y:S01]  /*19f0*/  FFMA R9, R18, UR12, R9 ;  /* 0x0000000c12097c23 */ /* 0x001fe20008000009 */
[----:B------:R-:W0:Y:S02]  /*1a00*/  LDCU UR12, c[0x3][UR7+0x1c] ;  /* 0x00c00380070c77ac */ /* 0x000e240008000800 */
[----:B------:R-:W5:Y:S01]  /*1a10*/  LDS R18, [R3+0x558] ;  /* 0x0005580003127984 */ /* 0x000f620000000800 */
[----:B-1----:R-:W-:Y:S01]  /*1a20*/  FFMA R20, R20, UR13, R9 ;  /* 0x0000000d14147c23 */ /* 0x002fe20008000009 */
[----:B------:R-:W1:Y:S02]  /*1a30*/  LDCU UR13, c[0x3][UR7+0x20] ;  /* 0x00c00400070d77ac */ /* 0x000e640008000800 */
[----:B------:R4:W5:Y:S01]  /*1a40*/  LDS R22, [R3+0x55c] ;  /* 0x00055c0003167984 */ /* 0x0009620000000800 */
[----:B--2---:R-:W-:Y:S01]  /*1a50*/  FFMA R7, R7, UR14, R20 ;  /* 0x0000000e07077c23 */ /* 0x004fe20008000014 */
[----:B------:R-:W2:Y:S03]  /*1a60*/  LDCU UR14, c[0x3][UR7+0x24] ;  /* 0x00c00480070e77ac */ /* 0x000ea60008000800 */
[----:B---3--:R-:W-:Y:S01]  /*1a70*/  FFMA R7, R6, UR15, R7 ;  /* 0x0000000f06077c23 */ /* 0x008fe20008000007 */
[----:B------:R-:W5:Y:S01]  /*1a80*/  LDCU UR15, c[0x3][UR7+0x28] ;  /* 0x00c00500070f77ac */ /* 0x000f620008000800 */
[----:B----4-:R-:W-:-:S02]  /*1a90*/  IADD3 R3, PT, PT, R3, 0xa20, RZ ;  /* 0x00000a2003037810 */ /* 0x010fc40007ffe0ff */
[----:B------:R-:W-:Y:S01]  /*1aa0*/  FFMA R7, R4, UR8, R7 ;  /* 0x0000000804077c23 */ /* 0x000fe20008000007 */
[----:B------:R-:W3:Y:S03]  /*1ab0*/  LDCU UR8, c[0x3][UR7+0x2c] ;  /* 0x00c00580070877ac */ /* 0x000ee60008000800 */
[----:B0-----:R-:W-:Y:S01]  /*1ac0*/  FFMA R7, R8, UR12, R7 ;  /* 0x0000000c08077c23 */ /* 0x001fe20008000007 */
[----:B------:R-:W0:Y:S03]  /*1ad0*/  LDCU UR12, c[0x3][UR7+0x30] ;  /* 0x00c00600070c77ac */ /* 0x000e260008000800 */
[----:B-1----:R-:W-:Y:S01]  /*1ae0*/  FFMA R7, R10, UR13, R7 ;  /* 0x0000000d0a077c23 */ /* 0x002fe20008000007 */
[----:B------:R-:W1:Y:S03]  /*1af0*/  LDCU UR13, c[0x3][UR7+0x34] ;  /* 0x00c00680070d77ac */ /* 0x000e660008000800 */
[----:B--2---:R-:W-:Y:S01]  /*1b00*/  FFMA R7, R12, UR14, R7 ;  /* 0x0000000e0c077c23 */ /* 0x004fe20008000007 */
[----:B------:R-:W-:-:S03]  /*1b10*/  UIADD3 UR7, UPT, UPT, UR7, 0x48, URZ ;  /* 0x0000004807077890 */ /* 0x000fc6000fffe0ff */
[----:B-----5:R-:W-:-:S04]  /*1b20*/  FFMA R7, R14, UR15, R7 ;  /* 0x0000000f0e077c23 */ /* 0x020fc80008000007 */
[----:B---3--:R-:W-:-:S04]  /*1b30*/  FFMA R7, R16, UR8, R7 ;  /* 0x0000000810077c23 */ /* 0x008fc80008000007 */
[----:B0-----:R-:W-:-:S04]  /*1b40*/  FFMA R7, R18, UR12, R7 ;  /* 0x0000000c12077c23 */ /* 0x001fc80008000007 */
[----:B-1----:R-:W-:-:S07]  /*1b50*/  FFMA R4, R22, UR13, R7 ;  /* 0x0000000d16047c23 */ /* 0x002fce0008000007 */
.L_x_11:
[----:B------:R-:W-:-:S09]  /*1b60*/  UISETP.NE.OR UP0, UPT, UR6, URZ, UP0 ;  /* 0x000000ff0600728c */ /* 0x000fd20008705670 */
[----:B------:R-:W-:Y:S05]  /*1b70*/  BRA.U !UP0, `(.L_x_12) ;  /* 0x0000000108807547 */ /* 0x000fea000b800000 */
.L_x_8:
[----:B0-----:R-:W0:Y:S01]  /*1b80*/  LDS R7, [R3+-0x4c] ;  /* 0xffffb40003077984 */ /* 0x001e220000000800 */
[----:B------:R-:W0:Y:S03]  /*1b90*/  LDCU UR8, c[0x3][UR7+-0x10] ;  /* 0x00fffe00070877ac */ /* 0x000e260008000800 */
[----:B-123--:R-:W1:Y:S01]  /*1ba0*/  LDS R6, [R3+-0x48] ;  /* 0xffffb80003067984 */ /* 0x00ee620000000800 */
[----:B------:R-:W1:Y:S03]  /*1bb0*/  LDCU UR12, c[0x3][UR7+-0xc] ;  /* 0x00fffe80070c77ac */ /* 0x000e660008000800 */
[----:B------:R-:W2:Y:S01]  /*1bc0*/  LDS R9, [R3+-0x44] ;  /* 0xffffbc0003097984 */ /* 0x000ea20000000800 */
[----:B------:R-:W2:Y:S03]  /*1bd0*/  LDCU UR13, c[0x3][UR7+-0x8] ;  /* 0x00ffff00070d77ac */ /* 0x000ea60008000800 */
[----:B------:R-:W3:Y:S01]  /*1be0*/  LDS R11, [R3+-0x4] ;  /* 0xfffffc00030b7984 */ /* 0x000ee20000000800 */
[----:B------:R-:W3:Y:S03]  /*1bf0*/  LDCU UR14, c[0x3][UR7+-0x4] ;  /* 0x00ffff80070e77ac */ /* 0x000ee60008000800 */
[----:B------:R-:W4:Y:S01]  /*1c00*/  LDS R13, [R3] ;  /* 0x00000000030d7984 */ /* 0x000f220000000800 */
[----:B------:R-:W4:Y:S03]  /*1c10*/  LDCU UR15, c[0x3][UR7] ;  /* 0x00c00000070f77ac */ /* 0x000f260008000800 */
[----:B------:R-:W5:Y:S01]  /*1c20*/  LDS R15, [R3+0x4] ;  /* 0x00000400030f7984 */ /* 0x000f620000000800 */
[----:B------:R-:W-:-:S03]  /*1c30*/  UIADD3 UR6, UPT, UPT, UR6, 0x1, URZ ;  /* 0x0000000106067890 */ /* 0x000fc6000fffe0ff */
[----:B------:R-:W5:Y:S01]  /*1c40*/  LDS R17, [R3+0x44] ;  /* 0x0000440003117984 */ /* 0x000f620000000800 */
[----:B------:R-:W-:-:S03]  /*1c50*/  UISETP.NE.AND UP0, UPT, UR6, URZ, UPT ;  /* 0x000000ff0600728c */ /* 0x000fc6000bf05270 */
[----:B------:R-:W5:Y:S04]  /*1c60*/  LDS R19, [R3+0x48] ;  /* 0x0000480003137984 */ /* 0x000f680000000800 */
[----:B------:R0:W5:Y:S02]  /*1c70*/  LDS R21, [R3+0x4c] ;  /* 0x00004c0003157984 */ /* 0x0001640000000800 */
[----:B0-----:R-:W-:Y:S01]  /*1c80*/  FFMA R7, R7, UR8, R4 ;  /* 0x0000000807077c23 */ /* 0x001fe20008000004 */
[----:B------:R-:W5:Y:S01]  /*1c90*/  LDCU UR8, c[0x3][UR7+0x4] ;  /* 0x00c00080070877ac */ /* 0x000f620008000800 */
[----:B------:R-:W-:Y:S02]  /*1ca0*/  IADD3 R3, PT, PT, R3, 0x510, RZ ;  /* 0x0000051003037810 */ /* 0x000fe40007ffe0ff */
[----:B-1----:R-:W-:Y:S01]  /*1cb0*/  FFMA R6, R6, UR12, R7 ;  /* 0x0000000c06067c23 */ /* 0x002fe20008000007 */
[----:B------:R-:W0:Y:S03]  /*1cc0*/  LDCU UR12, c[0x3][UR7+0x8] ;  /* 0x00c00100070c77ac */ /* 0x000e260008000800 */
[----:B--2---:R-:W-:Y:S01]  /*1cd0*/  FFMA R6, R9, UR13, R6 ;  /* 0x0000000d09067c23 */ /* 0x004fe20008000006 */
[----:B------:R-:W1:Y:S03]  /*1ce0*/  LDCU UR13, c[0x3][UR7+0xc] ;  /* 0x00c00180070d77ac */ /* 0x000e660008000800 */
[----:B---3--:R-:W-:Y:S01]  /*1cf0*/  FFMA R6, R11, UR14, R6 ;  /* 0x0000000e0b067c23 */ /* 0x008fe20008000006 */
[----:B------:R-:W2:Y:S03]  /*1d00*/  LDCU UR14, c[0x3][UR7+0x10] ;  /* 0x00c00200070e77ac */ /* 0x000ea60008000800 */
[----:B----4-:R-:W-:Y:S01]  /*1d10*/  FFMA R6, R13, UR15, R6 ;  /* 0x0000000f0d067c23 */ /* 0x010fe20008000006 */
[----:B------:R-:W-:-:S03]  /*1d20*/  UIADD3 UR7, UPT, UPT, UR7, 0x24, URZ ;  /* 0x0000002407077890 */ /* 0x000fc6000fffe0ff */
[----:B-----5:R-:W-:-:S04]  /*1d30*/  FFMA R6, R15, UR8, R6 ;  /* 0x000000080f067c23 */ /* 0x020fc80008000006 */
[----:B0-----:R-:W-:-:S04]  /*1d40*/  FFMA R6, R17, UR12, R6 ;  /* 0x0000000c11067c23 */ /* 0x001fc80008000006 */
[----:B-1----:R-:W-:-:S04]  /*1d50*/  FFMA R6, R19, UR13, R6 ;  /* 0x0000000d13067c23 */ /* 0x002fc80008000006 */
[----:B--2---:R-:W-:Y:S01]  /*1d60*/  FFMA R4, R21, UR14, R6 ;  /* 0x0000000e15047c23 */ /* 0x004fe20008000006 */
[----:B------:R-:W-:Y:S06]  /*1d70*/  BRA.U UP0, `(.L_x_8) ;  /* 0xfffffffd00807547 */ /* 0x000fec000b83ffff */
.L_x_12:
[----:B012---:R-:W0:Y:S08]  /*1d80*/  LDC.64 R8, c[0x0][0x390] ;  /* 0x0000e400ff087b82 */ /* 0x007e300000000a00 */
[----:B------:R-:W1:Y:S08]  /*1d90*/  LDC R10, c[0x0][0x39c] ;  /* 0x0000e700ff0a7b82 */ /* 0x000e700000000800 */
[----:B---3--:R-:W2:Y:S01]  /*1da0*/  LDC.64 R6, c[0x0][0x388] ;  /* 0x0000e200ff067b82 */ /* 0x008ea20000000a00 */
[----:B0-----:R-:W-:Y:S01]  /*1db0*/  IMAD R3, R8, UR4, R5 ;  /* 0x0000000408037c24 */ /* 0x001fe2000f8e0205 */
[----:B------:R-:W-:-:S03]  /*1dc0*/  UIADD3 UR4, UPT, UPT, UR4, 0x1, URZ ;  /* 0x0000000104047890 */ /* 0x000fc6000fffe0ff */
[----:B------:R-:W-:-:S03]  /*1dd0*/  IMAD R3, R3, R9, R2 ;  /* 0x0000000903037224 */ /* 0x000fc600078e0202 */
[----:B-1----:R-:W-:Y:S01]  /*1de0*/  ISETP.NE.AND P0, PT, R10, UR4, PT ;  /* 0x000000040a007c0c */ /* 0x002fe2000bf05270 */
[----:B--2---:R-:W-:-:S05]  /*1df0*/  IMAD.WIDE R6, R3, 0x4, R6 ;  /* 0x0000000403067825 */ /* 0x004fca00078e0206 */
[----:B------:R0:W-:Y:S07]  /*1e00*/  STG.E desc[UR10][R6.64], R4 ;  /* 0x0000000406007986 */ /* 0x0001ee000c10190a */
[----:B------:R-:W-:Y:S05]  /*1e10*/  @!P0 EXIT ;  /* 0x000000000000894d */ /* 0x000fea0003800000 */
[----:B------:R-:W-:Y:S05]  /*1e20*/  BRA `(.L_x_13) ;  /* 0xfffffff000587947 */ /* 0x000fea000383ffff */
.L_x_7:
[C---:B------:R-:W-:Y:S01]  /*1e30*/  ISETP.GE.U32.AND P0, PT, R4.reuse, 0x8, PT ;  /* 0x000000080400780c */ /* 0x040fe20003f06070 */
[----:B------:R-:W-:Y:S01]  /*1e40*/  HFMA2 R0, -RZ, RZ, 0, 0 ;  /* 0x00000000ff007431 */ /* 0x000fe200000001ff */
[----:B------:R-:W-:-:S04]  /*1e50*/  LOP3.LUT R20, R4, 0x7, RZ, 0xc0, !PT ;  /* 0x0000000704147812 */ /* 0x000fc800078ec0ff */
[----:B------:R-:W-:-:S07]  /*1e60*/  ISETP.NE.AND P1, PT, R20, RZ, PT ;  /* 0x000000ff1400720c */ /* 0x000fce0003f25270 */
[----:B------:R-:W-:Y:S06]  /*1e70*/  @!P0 BRA `(.L_x_14) ;  /* 0x0000000000988947 */ /* 0x000fec0003800000 */
[----:B0123--:R-:W0:Y:S01]  /*1e80*/  LDC.64 R6, c[0x0][0x388] ;  /* 0x0000e200ff067b82 */ /* 0x00fe220000000a00 */
[----:B------:R-:W-:Y:S02]  /*1e90*/  LOP3.LUT R0, R4, 0x7ffffff8, RZ, 0xc0, !PT ;  /* 0x7ffffff804007812 */ /* 0x000fe400078ec0ff */
[----:B------:R-:W-:-:S07]  /*1ea0*/  MOV R3, RZ ;  /* 0x000000ff00037202 */ /* 0x000fce0000000f00 */
.L_x_15:
[C---:B----4-:R-:W-:Y:S01]  /*1eb0*/  IMAD R9, R3.reuse, UR6, R5 ;  /* 0x0000000603097c24 */ /* 0x050fe2000f8e0205 */
[----:B------:R-:W-:-:S04]  /*1ec0*/  IADD3 R3, PT, PT, R3, 0x8, RZ ;  /* 0x0000000803037810 */ /* 0x000fc80007ffe0ff */
[C---:B------:R-:W-:Y:S01]  /*1ed0*/  IADD3 R11, PT, PT, R9.reuse, UR6, RZ ;  /* 0x00000006090b7c10 */ /* 0x040fe2000fffe0ff */
[--C-:B------:R-:W-:Y:S01]  /*1ee0*/  IMAD R9, R9, UR7, R2.reuse ;  /* 0x0000000709097c24 */ /* 0x100fe2000f8e0202 */
[----:B------:R-:W-:Y:S02]  /*1ef0*/  ISETP.NE.AND P0, PT, R3, R0, PT ;  /* 0x000000000300720c */ /* 0x000fe40003f05270 */
[C---:B------:R-:W-:Y:S01]  /*1f00*/  IADD3 R13, PT, PT, R11.reuse, UR6, RZ ;  /* 0x000000060b0d7c10 */ /* 0x040fe2000fffe0ff */
[----:B------:R-:W-:Y:S02]  /*1f10*/  IMAD R15, R11, UR7, R2 ;  /* 0x000000070b0f7c24 */ /* 0x000fe4000f8e0202 */
[----:B0-----:R-:W-:Y:S01]  /*1f20*/  IMAD.WIDE R8, R9, 0x4, R6 ;  /* 0x0000000409087825 */ /* 0x001fe200078e0206 */
[----:B------:R-:W-:-:S03]  /*1f30*/  IADD3 R17, PT, PT, R13, UR6, RZ ;  /* 0x000000060d117c10 */ /* 0x000fc6000fffe0ff */
[--C-:B------:R-:W-:Y:S01]  /*1f40*/  IMAD R13, R13, UR7, R2.reuse ;  /* 0x000000070d0d7c24 */ /* 0x100fe2000f8e0202 */
[C---:B------:R-:W-:Y:S01]  /*1f50*/  IADD3 R19, PT, PT, R17.reuse, UR6, RZ ;  /* 0x0000000611137c10 */ /* 0x040fe2000fffe0ff */
[----:B------:R-:W-:Y:S01]  /*1f60*/  IMAD R11, R17, UR7, R2 ;  /* 0x00000007110b7c24 */ /* 0x000fe2000f8e0202 */
[----:B------:R0:W-:Y:S01]  /*1f70*/  STG.E desc[UR10][R8.64], RZ ;  /* 0x000000ff08007986 */ /* 0x0001e2000c10190a */
[----:B------:R-:W-:Y:S01]  /*1f80*/  IMAD.WIDE R14, R15, 0x4, R6 ;  /* 0x000000040f0e7825 */ /* 0x000fe200078e0206 */
[----:B------:R-:W-:-:S03]  /*1f90*/  IADD3 R21, PT, PT, R19, UR6, RZ ;  /* 0x0000000613157c10 */ /* 0x000fc6000fffe0ff */
[--C-:B------:R-:W-:Y:S01]  /*1fa0*/  IMAD R19, R19, UR7, R2.reuse ;  /* 0x0000000713137c24 */ /* 0x100fe2000f8e0202 */
[C---:B------:R-:W-:Y:S01]  /*1fb0*/  IADD3 R23, PT, PT, R21.reuse, UR6, RZ ;  /* 0x0000000615177c10 */ /* 0x040fe2000fffe0ff */
[----:B------:R-:W-:Y:S01]  /*1fc0*/  IMAD R17, R21, UR7, R2 ;  /* 0x0000000715117c24 */ /* 0x000fe2000f8e0202 */
[----:B------:R1:W-:Y:S01]  /*1fd0*/  STG.E desc[UR10][R14.64], RZ ;  /* 0x000000ff0e007986 */ /* 0x0003e2000c10190a */
[----:B------:R-:W-:Y:S01]  /*1fe0*/  IMAD.WIDE R12, R13, 0x4, R6 ;  /* 0x000000040d0c7825 */ /* 0x000fe200078e0206 */
[----:B------:R-:W-:-:S03]  /*1ff0*/  IADD3 R25, PT, PT, R23, UR6, RZ ;  /* 0x0000000617197c10 */ /* 0x000fc6000fffe0ff */
[----:B------:R-:W-:Y:S01]  /*2000*/  IMAD R23, R23, UR7, R2 ;  /* 0x0000000717177c24 */ /* 0x000fe2000f8e0202 */
[----:B------:R4:W-:Y:S01]  /*2010*/  STG.E desc[UR10][R12.64], RZ ;  /* 0x000000ff0c007986 */ /* 0x0009e2000c10190a */
[----:B------:R-:W-:-:S04]  /*2020*/  IMAD.WIDE R10, R11, 0x4, R6 ;  /* 0x000000040b0a7825 */ /* 0x000fc800078e0206 */
[----:B------:R-:W-:Y:S01]  /*2030*/  IMAD R25, R25, UR7, R2 ;  /* 0x0000000719197c24 */ /* 0x000fe2000f8e0202 */
[----:B------:R4:W-:Y:S01]  /*2040*/  STG.E desc[UR10][R10.64], RZ ;  /* 0x000000ff0a007986 */ /* 0x0009e2000c10190a */
[----:B0-----:R-:W-:-:S04]  /*2050*/  IMAD.WIDE R8, R19, 0x4, R6 ;  /* 0x0000000413087825 */ /* 0x001fc800078e0206 */
[--C-:B------:R-:W-:Y:S01]  /*2060*/  IMAD.WIDE R16, R17, 0x4, R6.reuse ;  /* 0x0000000411107825 */ /* 0x100fe200078e0206 */
[----:B------:R4:W-:Y:S03]  /*2070*/  STG.E desc[UR10][R8.64], RZ ;  /* 0x000000ff08007986 */ /* 0x0009e6000c10190a */
[--C-:B-1----:R-:W-:Y:S01]  /*2080*/  IMAD.WIDE R14, R23, 0x4, R6.reuse ;  /* 0x00000004170e7825 */ /* 0x102fe200078e0206 */
[----:B------:R4:W-:Y:S03]  /*2090*/  STG.E desc[UR10][R16.64], RZ ;  /* 0x000000ff10007986 */ /* 0x0009e6000c10190a */
[----:B------:R-:W-:Y:S01]  /*20a0*/  IMAD.WIDE R18, R25, 0x4, R6 ;  /* 0x0000000419127825 */ /* 0x000fe200078e0206 */
[----:B------:R4:W-:Y:S04]  /*20b0*/  STG.E desc[UR10][R14.64], RZ ;  /* 0x000000ff0e007986 */ /* 0x0009e8000c10190a */
[----:B------:R4:W-:Y:S01]  /*20c0*/  STG.E desc[UR10][R18.64], RZ ;  /* 0x000000ff12007986 */ /* 0x0009e2000c10190a */
[----:B------:R-:W-:Y:S05]  /*20d0*/  @P0 BRA `(.L_x_15) ;  /* 0xfffffffc00740947 */ /* 0x000fea000383ffff */
.L_x_14:
[----:B------:R-:W-:Y:S05]  /*20e0*/  @!P1 EXIT ;  /* 0x000000000000994d */ /* 0x000fea0003800000 */
[----:B------:R-:W-:Y:S02]  /*20f0*/  ISETP.GE.U32.AND P0, PT, R20, 0x4, PT ;  /* 0x000000041400780c */ /* 0x000fe40003f06070 */
[----:B0---4-:R-:W-:-:S04]  /*2100*/  LOP3.LUT R14, R4, 0x3, RZ, 0xc0, !PT ;  /* 0x00000003040e7812 */ /* 0x011fc800078ec0ff */
[----:B------:R-:W-:-:S07]  /*2110*/  ISETP.NE.AND P1, PT, R14, RZ, PT ;  /* 0x000000ff0e00720c */ /* 0x000fce0003f25270 */
[----:B------:R-:W-:Y:S06]  /*2120*/  @!P0 BRA `(.L_x_16) ;  /* 0x0000000000488947 */ /* 0x000fec0003800000 */
[----:B-123--:R-:W0:Y:S01]  /*2130*/  LDC.64 R6, c[0x0][0x388] ;  /* 0x0000e200ff067b82 */ /* 0x00ee220000000a00 */
[C---:B------:R-:W-:Y:S01]  /*2140*/  IMAD R3, R0.reuse, UR6, R5 ;  /* 0x0000000600037c24 */ /* 0x040fe2000f8e0205 */
[----:B------:R-:W-:-:S03]  /*2150*/  IADD3 R0, PT, PT, R0, 0x4, RZ ;  /* 0x0000000400007810 */ /* 0x000fc60007ffe0ff */
[C---:B------:R-:W-:Y:S01]  /*2160*/  IMAD R9, R3.reuse, UR7, R2 ;  /* 0x0000000703097c24 */ /* 0x040fe2000f8e0202 */
[----:B------:R-:W-:-:S04]  /*2170*/  IADD3 R11, PT, PT, R3, UR6, RZ ;  /* 0x00000006030b7c10 */ /* 0x000fc8000fffe0ff */
[C---:B------:R-:W-:Y:S01]  /*2180*/  IADD3 R13, PT, PT, R11.reuse, UR6, RZ ;  /* 0x000000060b0d7c10 */ /* 0x040fe2000fffe0ff */
[----:B------:R-:W-:-:S03]  /*2190*/  IMAD R11, R11, UR7, R2 ;  /* 0x000000070b0b7c24 */ /* 0x000fc6000f8e0202 */
[C---:B------:R-:W-:Y:S01]  /*21a0*/  IADD3 R15, PT, PT, R13.reuse, UR6, RZ ;  /* 0x000000060d0f7c10 */ /* 0x040fe2000fffe0ff */
[----:B------:R-:W-:-:S04]  /*21b0*/  IMAD R13, R13, UR7, R2 ;  /* 0x000000070d0d7c24 */ /* 0x000fc8000f8e0202 */
[----:B------:R-:W-:Y:S02]  /*21c0*/  IMAD R15, R15, UR7, R2 ;  /* 0x000000070f0f7c24 */ /* 0x000fe4000f8e0202 */
[----:B0-----:R-:W-:-:S04]  /*21d0*/  IMAD.WIDE R8, R9, 0x4, R6 ;  /* 0x0000000409087825 */ /* 0x001fc800078e0206 */
[--C-:B------:R-:W-:Y:S01]  /*21e0*/  IMAD.WIDE R10, R11, 0x4, R6.reuse ;  /* 0x000000040b0a7825 */ /* 0x100fe200078e0206 */
[----:B------:R0:W-:Y:S03]  /*21f0*/  STG.E desc[UR10][R8.64], RZ ;  /* 0x000000ff08007986 */ /* 0x0001e6000c10190a */
[--C-:B------:R-:W-:Y:S01]  /*2200*/  IMAD.WIDE R12, R13, 0x4, R6.reuse ;  /* 0x000000040d0c7825 */ /* 0x100fe200078e0206 */
[----:B------:R0:W-:Y:S03]  /*2210*/  STG.E desc[UR10][R10.64], RZ ;  /* 0x000000ff0a007986 */ /* 0x0001e6000c10190a */
[----:B------:R-:W-:Y:S01]  /*2220*/  IMAD.WIDE R6, R15, 0x4, R6 ;  /* 0x000000040f067825 */ /* 0x000fe200078e0206 */
[----:B------:R0:W-:Y:S04]  /*2230*/  STG.E desc[UR10][R12.64], RZ ;  /* 0x000000ff0c007986 */ /* 0x0001e8000c10190a */
[----:B------:R0:W-:Y:S02]  /*2240*/  STG.E desc[UR10][R6.64], RZ ;  /* 0x000000ff06007986 */ /* 0x0001e4000c10190a */
.L_x_16:
[----:B------:R-:W-:Y:S05]  /*2250*/  @!P1 EXIT ;  /* 0x000000000000994d */ /* 0x000fea0003800000 */
[----:B------:R-:W-:Y:S02]  /*2260*/  ISETP.NE.AND P0, PT, R14, 0x1, PT ;  /* 0x000000010e00780c */ /* 0x000fe40003f05270 */
[----:B------:R-:W-:-:S04]  /*2270*/  LOP3.LUT R4, R4, 0x1, RZ, 0xc0, !PT ;  /* 0x0000000104047812 */ /* 0x000fc800078ec0ff */
[----:B------:R-:W-:-:S07]  /*2280*/  ISETP.NE.U32.AND P1, PT, R4, 0x1, PT ;  /* 0x000000010400780c */ /* 0x000fce0003f25070 */
[----:B------:R-:W-:Y:S06]  /*2290*/  @!P0 BRA `(.L_x_17) ;  /* 0x0000000000288947 */ /* 0x000fec0003800000 */
[----:B0123--:R-:W0:Y:S01]  /*22a0*/  LDC.64 R6, c[0x0][0x388] ;  /* 0x0000e200ff067b82 */ /* 0x00fe220000000a00 */
[C---:B------:R-:W-:Y:S01]  /*22b0*/  IMAD R3, R0.reuse, UR6, R5 ;  /* 0x0000000600037c24 */ /* 0x040fe2000f8e0205 */
[----:B------:R-:W-:-:S03]  /*22c0*/  IADD3 R0, PT, PT, R0, 0x2, RZ ;  /* 0x0000000200007810 */ /* 0x000fc60007ffe0ff */
[C---:B------:R-:W-:Y:S01]  /*22d0*/  IMAD R9, R3.reuse, UR7, R2 ;  /* 0x0000000703097c24 */ /* 0x040fe2000f8e0202 */
[----:B------:R-:W-:-:S05]  /*22e0*/  IADD3 R11, PT, PT, R3, UR6, RZ ;  /* 0x00000006030b7c10 */ /* 0x000fca000fffe0ff */
[----:B------:R-:W-:Y:S02]  /*22f0*/  IMAD R11, R11, UR7, R2 ;  /* 0x000000070b0b7c24 */ /* 0x000fe4000f8e0202 */
[----:B0-----:R-:W-:-:S04]  /*2300*/  IMAD.WIDE R8, R9, 0x4, R6 ;  /* 0x0000000409087825 */ /* 0x001fc800078e0206 */
[----:B------:R-:W-:Y:S01]  /*2310*/  IMAD.WIDE R6, R11, 0x4, R6 ;  /* 0x000000040b067825 */ /* 0x000fe200078e0206 */
[----:B------:R4:W-:Y:S04]  /*2320*/  STG.E desc[UR10][R8.64], RZ ;  /* 0x000000ff08007986 */ /* 0x0009e8000c10190a */
[----:B------:R4:W-:Y:S02]  /*2330*/  STG.E desc[UR10][R6.64], RZ ;  /* 0x000000ff06007986 */ /* 0x0009e4000c10190a */
.L_x_17:
[----:B------:R-:W-:Y:S05]  /*2340*/  @P1 EXIT ;  /* 0x000000000000194d */ /* 0x000fea0003800000 */
[----:B01234-:R-:W0:Y:S01]  /*2350*/  LDC.64 R6, c[0x0][0x388] ;  /* 0x0000e200ff067b82 */ /* 0x01fe220000000a00 */
[----:B------:R-:W-:-:S04]  /*2360*/  IMAD R5, R0, UR6, R5 ;  /* 0x0000000600057c24 */ /* 0x000fc8000f8e0205 */
[----:B------:R-:W-:-:S04]  /*2370*/  IMAD R3, R5, UR7, R2 ;  /* 0x0000000705037c24 */ /* 0x000fc8000f8e0202 */
[----:B0-----:R-:W-:-:S05]  /*2380*/  IMAD.WIDE R2, R3, 0x4, R6 ;  /* 0x0000000403027825 */ /* 0x001fca00078e0206 */
[----:B------:R-:W-:Y:S01]  /*2390*/  STG.E desc[UR10][R2.64], RZ ;  /* 0x000000ff02007986 */ /* 0x000fe2000c10190a */
[----:B------:R-:W-:Y:S05]  /*23a0*/  EXIT ;  /* 0x000000000000794d */ /* 0x000fea0003800000 */
.L_x_18:
[----:B------:R-:W-:-:S00]  /*23b0*/  BRA `(.L_x_18) ;  /* 0xfffffffc00fc7947 */ /* 0x000fc0000383ffff */
[----:B------:R-:W-:-:S00]  /*23c0*/  NOP ;  /* 0x0000000000007918 */ /* 0x000fc00000000000 */
        /* <DEDUP_REMOVED lines=11> */
.L_x_19:


//--------------------- .nv.shared._Z23convolution2D_optimizedPfS_iiii --------------------------
	.section	.nv.shared._Z23convolution2D_optimizedPfS_iiii,"aw",@nobits
	.sectionflags	@""
	.align	16
	.zero		1024


//--------------------- .nv.shared.reserved.0     --------------------------
	.section	.nv.shared.reserved.0,"aw",@nobits
	.weak		__nv_reservedSMEM_offset_0_alias
	.size		__nv_reservedSMEM_offset_0_alias, 0, 64
	.other		__nv_reservedSMEM_offset_0_alias,@"STO_CUDA_RESERVED_SHARED STV_DEFAULT"
__nv_reservedSMEM_offset_0_alias:
	.zero		0
	.zero		64


//--------------------- .nv.constant0._Z23convolution2D_optimizedPfS_iiii --------------------------
	.section	.nv.constant0._Z23convolution2D_optimizedPfS_iiii,"a",@progbits
	.sectionflags	@""
	.align	4
.nv.constant0._Z23convolution2D_optimizedPfS_iiii:
	.zero		928


//--------------------- SYMBOLS --------------------------

	.type		.nv.reservedSmem.offset0,@object
	.size		.nv.reservedSmem.offset0,0x4
	.type		.nv.reservedSmem.cap,@object
	.size		.nv.reservedSmem.cap,0x4
